	.target	sm_90a

	.elftype	@"ET_EXEC"


//--------------------- .note.nv.tkinfo           --------------------------
	.section	.note.nv.tkinfo,"",@"SHT_NOTE"
	.sectionflags	@"SHF_NOTE_NV_TKINFO"
	.tkinfo
        /*0018*/ 	.word	0x00000002
        /*0030*/ 	.string	""
        /*0030*/ 	.string	"ptxas"
        /*0030*/ 	.string	"Cuda compilation tools, release 13.0, V13.0.88"
        /*0030*/ 	.string	"Build cuda_13.0.r13.0/compiler.36424714_0"
        /*0030*/ 	.string	"-arch sm_90a -m 64 "



//--------------------- .note.nv.cuinfo           --------------------------
	.section	.note.nv.cuinfo,"",@"SHT_NOTE"
	.sectionflags	@"SHF_NOTE_NV_CUINFO"
        /*0018*/ 	.short	0x0002
        /*001a*/ 	.short	0x005a
        /*001c*/ 	.short	0x0082
	.zero		2


//--------------------- .nv.info                  --------------------------
	.section	.nv.info,"",@"SHT_CUDA_INFO"
	.align	4


	//----- nvinfo : EIATTR_REGCOUNT
	.align		4
        /*0000*/ 	.byte	0x04, 0x2f
        /*0002*/ 	.short	(.L_15 - .L_14)
	.align		4
.L_14:
        /*0004*/ 	.word	index@(_ZN7cutlass13device_kernelINS_4gemm6kernel13GemmUniversalIN4cute5tupleIJiiiiEEENS1_10collective13CollectiveMmaINS1_34MainloopSm90TmaGmmaWarpSpecializedILi3ENS5_IJNS4_1CILi1EEENSA_ILi2EEESB_EEENS1_35KernelTmaWarpSpecializedCooperativeEEENS5_IJNSA_ILi128EEENSA_ILi64EEESH_EEENS_10tfloat32_tENS5_IJlSB_lEEESJ_SK_NS4_8TiledMMAINS4_8MMA_AtomIJNS4_4SM904GMMA29MMA_64x64x8_F32TF32TF32_SS_TNILNSO_7ScaleInE1ELSQ_1EEEEEENS4_6LayoutINS5_IJSC_SB_SB_EEENS5_IJSB_NSA_ILi0EEESV_EEEEENS5_IJNS4_10UnderscoreESY_SY_EEEEENS4_23SM90_TMA_LOAD_MULTICASTENS4_14ComposedLayoutINS4_7SwizzleILi3ELi4ELi3EEENS4_18smem_ptr_flag_bitsILi32EEENST_INS5_IJNSA_ILi8EEENSA_ILi32EEEEEENS5_IJS18_SB_EEEEEEEvNS4_8identityENS4_13SM90_TMA_LOADES1C_vS1D_EENS_8epilogue10collective6detail29Sm90TmaWarpSpecializedAdapterINS1H_15DefaultEpilogueISJ_SK_SK_NS1G_6thread17LinearCombinationISJ_Li1EffLNS1L_9ScaleType4KindE0ELNS_15FloatRoundStyleE2ESJ_EENS1_15EpilogueDefaultEEEEEvvEEEEvNT_6ParamsE)
        /*0008*/ 	.word	0x000000a8


	//----- nvinfo : EIATTR_FRAME_SIZE
	.align		4
.L_15:
        /*000c*/ 	.byte	0x04, 0x11
        /*000e*/ 	.short	(.L_17 - .L_16)
	.align		4
.L_16:
        /*0010*/ 	.word	index@(_ZN7cutlass13device_kernelINS_4gemm6kernel13GemmUniversalIN4cute5tupleIJiiiiEEENS1_10collective13CollectiveMmaINS1_34MainloopSm90TmaGmmaWarpSpecializedILi3ENS5_IJNS4_1CILi1EEENSA_ILi2EEESB_EEENS1_35KernelTmaWarpSpecializedCooperativeEEENS5_IJNSA_ILi128EEENSA_ILi64EEESH_EEENS_10tfloat32_tENS5_IJlSB_lEEESJ_SK_NS4_8TiledMMAINS4_8MMA_AtomIJNS4_4SM904GMMA29MMA_64x64x8_F32TF32TF32_SS_TNILNSO_7ScaleInE1ELSQ_1EEEEEENS4_6LayoutINS5_IJSC_SB_SB_EEENS5_IJSB_NSA_ILi0EEESV_EEEEENS5_IJNS4_10UnderscoreESY_SY_EEEEENS4_23SM90_TMA_LOAD_MULTICASTENS4_14ComposedLayoutINS4_7SwizzleILi3ELi4ELi3EEENS4_18smem_ptr_flag_bitsILi32EEENST_INS5_IJNSA_ILi8EEENSA_ILi32EEEEEENS5_IJS18_SB_EEEEEEEvNS4_8identityENS4_13SM90_TMA_LOADES1C_vS1D_EENS_8epilogue10collective6detail29Sm90TmaWarpSpecializedAdapterINS1H_15DefaultEpilogueISJ_SK_SK_NS1G_6thread17LinearCombinationISJ_Li1EffLNS1L_9ScaleType4KindE0ELNS_15FloatRoundStyleE2ESJ_EENS1_15EpilogueDefaultEEEEEvvEEEEvNT_6ParamsE)
        /*0014*/ 	.word	0x00000000


	//----- nvinfo : EIATTR_MIN_STACK_SIZE
	.align		4
.L_17:
        /*0018*/ 	.byte	0x04, 0x12
        /*001a*/ 	.short	(.L_19 - .L_18)
	.align		4
.L_18:
        /*001c*/ 	.word	index@(_ZN7cutlass13device_kernelINS_4gemm6kernel13GemmUniversalIN4cute5tupleIJiiiiEEENS1_10collective13CollectiveMmaINS1_34MainloopSm90TmaGmmaWarpSpecializedILi3ENS5_IJNS4_1CILi1EEENSA_ILi2EEESB_EEENS1_35KernelTmaWarpSpecializedCooperativeEEENS5_IJNSA_ILi128EEENSA_ILi64EEESH_EEENS_10tfloat32_tENS5_IJlSB_lEEESJ_SK_NS4_8TiledMMAINS4_8MMA_AtomIJNS4_4SM904GMMA29MMA_64x64x8_F32TF32TF32_SS_TNILNSO_7ScaleInE1ELSQ_1EEEEEENS4_6LayoutINS5_IJSC_SB_SB_EEENS5_IJSB_NSA_ILi0EEESV_EEEEENS5_IJNS4_10UnderscoreESY_SY_EEEEENS4_23SM90_TMA_LOAD_MULTICASTENS4_14ComposedLayoutINS4_7SwizzleILi3ELi4ELi3EEENS4_18smem_ptr_flag_bitsILi32EEENST_INS5_IJNSA_ILi8EEENSA_ILi32EEEEEENS5_IJS18_SB_EEEEEEEvNS4_8identityENS4_13SM90_TMA_LOADES1C_vS1D_EENS_8epilogue10collective6detail29Sm90TmaWarpSpecializedAdapterINS1H_15DefaultEpilogueISJ_SK_SK_NS1G_6thread17LinearCombinationISJ_Li1EffLNS1L_9ScaleType4KindE0ELNS_15FloatRoundStyleE2ESJ_EENS1_15EpilogueDefaultEEEEEvvEEEEvNT_6ParamsE)
        /*0020*/ 	.word	0x00000000
.L_19:


//--------------------- .nv.compat                --------------------------
	.section	.nv.compat,"",@"SHT_CUDA_COMPAT_INFO"
	.align	4
        /*0000*/ 	.byte	0x02, 0x09, 0x01, 0x00, 0x02, 0x02, 0x04, 0x00, 0x02, 0x05, 0x05, 0x00, 0x03, 0x07, 0x01, 0x01
        /*0010*/ 	.byte	0x02, 0x03, 0x01, 0x00, 0x02, 0x06, 0x01, 0x00, 0x04, 0x0b, 0x08, 0x00, 0x00, 0x00, 0x00, 0x00
        /*0020*/ 	.byte	0x00, 0x00, 0x00, 0x00


//--------------------- .nv.info._ZN7cutlass13device_kernelINS_4gemm6kernel13GemmUniversalIN4cute5tupleIJiiiiEEENS1_10collective13CollectiveMmaINS1_34MainloopSm90TmaGmmaWarpSpecializedILi3ENS5_IJNS4_1CILi1EEENSA_ILi2EEESB_EEENS1_35KernelTmaWarpSpecializedCooperativeEEENS5_IJNSA_ILi128EEENSA_ILi64EEESH_EEENS_10tfloat32_tENS5_IJlSB_lEEESJ_SK_NS4_8TiledMMAINS4_8MMA_AtomIJNS4_4SM904GMMA29MMA_64x64x8_F32TF32TF32_SS_TNILNSO_7ScaleInE1ELSQ_1EEEEEENS4_6LayoutINS5_IJSC_SB_SB_EEENS5_IJSB_NSA_ILi0EEESV_EEEEENS5_IJNS4_10UnderscoreESY_SY_EEEEENS4_23SM90_TMA_LOAD_MULTICASTENS4_14ComposedLayoutINS4_7SwizzleILi3ELi4ELi3EEENS4_18smem_ptr_flag_bitsILi32EEENST_INS5_IJNSA_ILi8EEENSA_ILi32EEEEEENS5_IJS18_SB_EEEEEEEvNS4_8identityENS4_13SM90_TMA_LOADES1C_vS1D_EENS_8epilogue10collective6detail29Sm90TmaWarpSpecializedAdapterINS1H_15DefaultEpilogueISJ_SK_SK_NS1G_6thread17LinearCombinationISJ_Li1EffLNS1L_9ScaleType4KindE0ELNS_15FloatRoundStyleE2ESJ_EENS1_15EpilogueDefaultEEEEEvvEEEEvNT_6ParamsE --------------------------
	.section	.nv.info._ZN7cutlass13device_kernelINS_4gemm6kernel13GemmUniversalIN4cute5tupleIJiiiiEEENS1_10collective13CollectiveMmaINS1_34MainloopSm90TmaGmmaWarpSpecializedILi3ENS5_IJNS4_1CILi1EEENSA_ILi2EEESB_EEENS1_35KernelTmaWarpSpecializedCooperativeEEENS5_IJNSA_ILi128EEENSA_ILi64EEESH_EEENS_10tfloat32_tENS5_IJlSB_lEEESJ_SK_NS4_8TiledMMAINS4_8MMA_AtomIJNS4_4SM904GMMA29MMA_64x64x8_F32TF32TF32_SS_TNILNSO_7ScaleInE1ELSQ_1EEEEEENS4_6LayoutINS5_IJSC_SB_SB_EEENS5_IJSB_NSA_ILi0EEESV_EEEEENS5_IJNS4_10UnderscoreESY_SY_EEEEENS4_23SM90_TMA_LOAD_MULTICASTENS4_14ComposedLayoutINS4_7SwizzleILi3ELi4ELi3EEENS4_18smem_ptr_flag_bitsILi32EEENST_INS5_IJNSA_ILi8EEENSA_ILi32EEEEEENS5_IJS18_SB_EEEEEEEvNS4_8identityENS4_13SM90_TMA_LOADES1C_vS1D_EENS_8epilogue10collective6detail29Sm90TmaWarpSpecializedAdapterINS1H_15DefaultEpilogueISJ_SK_SK_NS1G_6thread17LinearCombinationISJ_Li1EffLNS1L_9ScaleType4KindE0ELNS_15FloatRoundStyleE2ESJ_EENS1_15EpilogueDefaultEEEEEvvEEEEvNT_6ParamsE,"",@"SHT_CUDA_INFO"
	.sectionflags	@""
	.align	4


	//----- nvinfo : EIATTR_CUDA_API_VERSION
	.align		4
        /*0000*/ 	.byte	0x04, 0x37
        /*0002*/ 	.short	(.L_21 - .L_20)
.L_20:
        /*0004*/ 	.word	0x00000082


	//----- nvinfo : EIATTR_KPARAM_INFO
	.align		4
.L_21:
        /*0008*/ 	.byte	0x04, 0x17
        /*000a*/ 	.short	(.L_23 - .L_22)
.L_22:
        /*000c*/ 	.word	0x00000000
        /*0010*/ 	.short	0x0000
        /*0012*/ 	.short	0x0070
        /*0014*/ 	.byte	0x00, 0xf0, 0x01, 0x10


	//----- nvinfo : EIATTR_SPARSE_MMA_MASK
	.align		4
.L_23:
        /*0018*/ 	.byte	0x03, 0x50
        /*001a*/ 	.short	0x0000


	//----- nvinfo : EIATTR_MAXREG_COUNT
	.align		4
        /*001c*/ 	.byte	0x03, 0x1b
        /*001e*/ 	.short	0x00a8


	//----- nvinfo : EIATTR_NUM_BARRIERS
	.align		4
        /*0020*/ 	.byte	0x02, 0x4c
        /*0022*/ 	.byte	0x01
	.zero		1


	//----- nvinfo : EIATTR_EXTERNS
	.align		4
        /*0024*/ 	.byte	0x04, 0x0f
        /*0026*/ 	.short	(.L_25 - .L_24)


	//   ....[0]....
	.align		4
.L_24:
        /*0028*/ 	.word	index@(__assertfail)


	//----- nvinfo : EIATTR_MERCURY_ISA_VERSION
	.align		4
.L_25:
        /*002c*/ 	.byte	0x03, 0x5f
        /*002e*/ 	.short	0x0101


	//----- nvinfo : EIATTR_INT_WARP_WIDE_INSTR_OFFSETS
	.align		4
        /*0030*/ 	.byte	0x04, 0x31
        /*0032*/ 	.short	(.L_27 - .L_26)


	//   ....[0]....
.L_26:
        /*0034*/ 	.word	0x00000410


	//   ....[1]....
        /*0038*/ 	.word	0x00000430


	//   ....[2]....
        /*003c*/ 	.word	0x00000600


	//   ....[3]....
        /*0040*/ 	.word	0x000021f0


	//----- nvinfo : EIATTR_COOP_GROUP_MASK_REGIDS
	.align		4
.L_27:
        /*0044*/ 	.byte	0x04, 0x29
        /*0046*/ 	.short	(.L_29 - .L_28)


	//   ....[0]....
.L_28:
        /*0048*/ 	.word	0xffffffff


	//   ....[1]....
        /*004c*/ 	.word	0xffffffff


	//   ....[2]....
        /*0050*/ 	.word	0xffffffff


	//   ....[3]....
        /*0054*/ 	.word	0xffffffff


	//   ....[4]....
        /*0058*/ 	.word	0xffffffff


	//   ....[5]....
        /*005c*/ 	.word	0xffffffff


	//----- nvinfo : EIATTR_COOP_GROUP_INSTR_OFFSETS
	.align		4
.L_29:
        /*0060*/ 	.byte	0x04, 0x28
        /*0062*/ 	.short	(.L_31 - .L_30)


	//   ....[0]....
.L_30:
        /*0064*/ 	.word	0x00000060


	//   ....[1]....
        /*0068*/ 	.word	0x00000070


	//   ....[2]....
        /*006c*/ 	.word	0x00000130


	//   ....[3]....
        /*0070*/ 	.word	0x000002b0


	//   ....[4]....
        /*0074*/ 	.word	0x00000770


	//   ....[5]....
        /*0078*/ 	.word	0x000013f0


	//----- nvinfo : EIATTR_REG_RECONFIG
	.align		4
.L_31:
        /*007c*/ 	.byte	0x01, 0x54
	.zero		2


	//----- nvinfo : EIATTR_SYSCALL_OFFSETS
	.align		4
        /*0080*/ 	.byte	0x04, 0x46
        /*0082*/ 	.short	(.L_33 - .L_32)


	//   ....[0]....
.L_32:
        /*0084*/ 	.word	0x000015e0


	//----- nvinfo : EIATTR_MBARRIER_INSTR_OFFSETS
	.align		4
.L_33:
        /*0088*/ 	.byte	0x04, 0x39
        /*008a*/ 	.short	(.L_35 - .L_34)


	//   ....[0]....
.L_34:
        /*008c*/ 	.word	0x00000230
        /*0090*/ 	.word	0x000000ff
        /*0094*/ 	.word	0x00000000
        /*0098*/ 	.short	0x0100
        /*009a*/ 	.byte	0x08
	.zero		1


	//   ....[1]....
        /*009c*/ 	.word	0x00000240
        /*00a0*/ 	.word	0x000000ff
        /*00a4*/ 	.word	0x00000018
        /*00a8*/ 	.short	0x0100
        /*00aa*/ 	.byte	0x08
	.zero		1


	//   ....[2]....
        /*00ac*/ 	.word	0x00000250
        /*00b0*/ 	.word	0x000000ff
        /*00b4*/ 	.word	0x00000008
        /*00b8*/ 	.short	0x0100
        /*00ba*/ 	.byte	0x08
	.zero		1


	//   ....[3]....
        /*00bc*/ 	.word	0x00000260
        /*00c0*/ 	.word	0x000000ff
        /*00c4*/ 	.word	0x00000020
        /*00c8*/ 	.short	0x0100
        /*00ca*/ 	.byte	0x08
	.zero		1


	//   ....[4]....
        /*00cc*/ 	.word	0x00000270
        /*00d0*/ 	.word	0x000000ff
        /*00d4*/ 	.word	0x00000010
        /*00d8*/ 	.short	0x0100
        /*00da*/ 	.byte	0x08
	.zero		1


	//   ....[5]....
        /*00dc*/ 	.word	0x00000280
        /*00e0*/ 	.word	0x000000ff
        /*00e4*/ 	.word	0x00000028
        /*00e8*/ 	.short	0x0100
        /*00ea*/ 	.byte	0x08
	.zero		1


	//   ....[6]....
        /*00ec*/ 	.word	0x000006a0
        /*00f0*/ 	.word	0x000000ff
        /*00f4*/ 	.word	0x00000040
        /*00f8*/ 	.short	0x0100
        /*00fa*/ 	.byte	0x06
	.zero		1


	//   ....[7]....
        /*00fc*/ 	.word	0x00000720
        /*0100*/ 	.word	0x000000ff
        /*0104*/ 	.word	0x00000048
        /*0108*/ 	.short	0x0100
        /*010a*/ 	.byte	0x06
	.zero		1


	//   ....[8]....
        /*010c*/ 	.word	0x000016a0
        /*0110*/ 	.word	0x00000003
        /*0114*/ 	.word	0x00000000
        /*0118*/ 	.short	0x010a
        /*011a*/ 	.byte	0x3f
	.zero		1


	//   ....[9]....
        /*011c*/ 	.word	0x00001700
        /*0120*/ 	.word	0x00000003
        /*0124*/ 	.word	0x00000000
        /*0128*/ 	.short	0x010a
        /*012a*/ 	.byte	0x3f
	.zero		1


	//   ....[10]....
        /*012c*/ 	.word	0x00001c40
        /*0130*/ 	.word	0x00000005
        /*0134*/ 	.word	0x00000000
        /*0138*/ 	.short	0x010a
        /*013a*/ 	.byte	0x3f
	.zero		1


	//   ....[11]....
        /*013c*/ 	.word	0x00001c80
        /*0140*/ 	.word	0x00000005
        /*0144*/ 	.word	0x00000000
        /*0148*/ 	.short	0x010a
        /*014a*/ 	.byte	0x3f
	.zero		1


	//   ....[12]....
        /*014c*/ 	.word	0x000020a0
        /*0150*/ 	.word	0x00000004
        /*0154*/ 	.word	0x00000000
        /*0158*/ 	.short	0x0101
        /*015a*/ 	.byte	0x3f
	.zero		1


	//   ....[13]....
        /*015c*/ 	.word	0x00002290
        /*0160*/ 	.word	0x00000000
        /*0164*/ 	.word	0x00000000
        /*0168*/ 	.short	0x0101
        /*016a*/ 	.byte	0x3f
	.zero		1


	//   ....[14]....
        /*016c*/ 	.word	0x00005520
        /*0170*/ 	.word	0x00000017
        /*0174*/ 	.word	0x00000018
        /*0178*/ 	.short	0x010a
        /*017a*/ 	.byte	0x3f
	.zero		1


	//   ....[15]....
        /*017c*/ 	.word	0x00005970
        /*0180*/ 	.word	0x00000006
        /*0184*/ 	.word	0x00000048
        /*0188*/ 	.short	0x0101
        /*018a*/ 	.byte	0x3f
	.zero		1


	//   ....[16]....
        /*018c*/ 	.word	0x000060b0
        /*0190*/ 	.word	0x00000007
        /*0194*/ 	.word	0x00000000
        /*0198*/ 	.short	0x010a
        /*019a*/ 	.byte	0x3f
	.zero		1


	//   ....[17]....
        /*019c*/ 	.word	0x00006130
        /*01a0*/ 	.word	0x00000004
        /*01a4*/ 	.word	0x00000000
        /*01a8*/ 	.short	0x010a
        /*01aa*/ 	.byte	0x3f
	.zero		1


	//   ....[18]....
        /*01ac*/ 	.word	0x000061c0
        /*01b0*/ 	.word	0x00000005
        /*01b4*/ 	.word	0x00000000
        /*01b8*/ 	.short	0x010a
        /*01ba*/ 	.byte	0x3f
	.zero		1


	//   ....[19]....
        /*01bc*/ 	.word	0x00006220
        /*01c0*/ 	.word	0x00000003
        /*01c4*/ 	.word	0x00000000
        /*01c8*/ 	.short	0x010a
        /*01ca*/ 	.byte	0x3f
	.zero		1


	//   ....[20]....
        /*01cc*/ 	.word	0x00006270
        /*01d0*/ 	.word	0x00000005
        /*01d4*/ 	.word	0x00000000
        /*01d8*/ 	.short	0x010a
        /*01da*/ 	.byte	0x3f
	.zero		1


	//   ....[21]....
        /*01dc*/ 	.word	0x00006340
        /*01e0*/ 	.word	0x00000017
        /*01e4*/ 	.word	0x00000018
        /*01e8*/ 	.short	0x010a
        /*01ea*/ 	.byte	0x3f
	.zero		1


	//   ....[22]....
        /*01ec*/ 	.word	0x00006410
        /*01f0*/ 	.word	0x00000007
        /*01f4*/ 	.word	0x00000000
        /*01f8*/ 	.short	0x010a
        /*01fa*/ 	.byte	0x3f
	.zero		1


	//   ....[23]....
        /*01fc*/ 	.word	0x00006460
        /*0200*/ 	.word	0x00000004
        /*0204*/ 	.word	0x00000000
        /*0208*/ 	.short	0x010a
        /*020a*/ 	.byte	0x3f
	.zero		1


	//----- nvinfo : EIATTR_NUM_MBARRIERS
	.align		4
.L_35:
        /*020c*/ 	.byte	0x03, 0x38
        /*020e*/ 	.short	0x0008


	//----- nvinfo : EIATTR_EXIT_INSTR_OFFSETS
	.align		4
        /*0210*/ 	.byte	0x04, 0x1c
        /*0212*/ 	.short	(.L_37 - .L_36)


	//   ....[0]....
.L_36:
        /*0214*/ 	.word	0x00000940


	//   ....[1]....
        /*0218*/ 	.word	0x00001150


	//   ....[2]....
        /*021c*/ 	.word	0x00004cb0


	//   ....[3]....
        /*0220*/ 	.word	0x00005210


	//   ....[4]....
        /*0224*/ 	.word	0x00006210


	//----- nvinfo : EIATTR_MAX_THREADS
	.align		4
.L_37:
        /*0228*/ 	.byte	0x04, 0x05
        /*022a*/ 	.short	(.L_39 - .L_38)
.L_38:
        /*022c*/ 	.word	0x00000180
        /*0230*/ 	.word	0x00000001
        /*0234*/ 	.word	0x00000001


	//----- nvinfo : EIATTR_CRS_STACK_SIZE
	.align		4
.L_39:
        /*0238*/ 	.byte	0x04, 0x1e
        /*023a*/ 	.short	(.L_41 - .L_40)
.L_40:
        /*023c*/ 	.word	0x00000000


	//----- nvinfo : EIATTR_CBANK_PARAM_SIZE
	.align		4
.L_41:
        /*0240*/ 	.byte	0x03, 0x19
        /*0242*/ 	.short	0x0470


	//----- nvinfo : EIATTR_PARAM_CBANK
	.align		4
        /*0244*/ 	.byte	0x04, 0x0a
        /*0246*/ 	.short	(.L_43 - .L_42)
	.align		4
.L_42:
        /*0248*/ 	.word	index@(.nv.constant0._ZN7cutlass13device_kernelINS_4gemm6kernel13GemmUniversalIN4cute5tupleIJiiiiEEENS1_10collective13CollectiveMmaINS1_34MainloopSm90TmaGmmaWarpSpecializedILi3ENS5_IJNS4_1CILi1EEENSA_ILi2EEESB_EEENS1_35KernelTmaWarpSpecializedCooperativeEEENS5_IJNSA_ILi128EEENSA_ILi64EEESH_EEENS_10tfloat32_tENS5_IJlSB_lEEESJ_SK_NS4_8TiledMMAINS4_8MMA_AtomIJNS4_4SM904GMMA29MMA_64x64x8_F32TF32TF32_SS_TNILNSO_7ScaleInE1ELSQ_1EEEEEENS4_6LayoutINS5_IJSC_SB_SB_EEENS5_IJSB_NSA_ILi0EEESV_EEEEENS5_IJNS4_10UnderscoreESY_SY_EEEEENS4_23SM90_TMA_LOAD_MULTICASTENS4_14ComposedLayoutINS4_7SwizzleILi3ELi4ELi3EEENS4_18smem_ptr_flag_bitsILi32EEENST_INS5_IJNSA_ILi8EEENSA_ILi32EEEEEENS5_IJS18_SB_EEEEEEEvNS4_8identityENS4_13SM90_TMA_LOADES1C_vS1D_EENS_8epilogue10collective6detail29Sm90TmaWarpSpecializedAdapterINS1H_15DefaultEpilogueISJ_SK_SK_NS1G_6thread17LinearCombinationISJ_Li1EffLNS1L_9ScaleType4KindE0ELNS_15FloatRoundStyleE2ESJ_EENS1_15EpilogueDefaultEEEEEvvEEEEvNT_6ParamsE)
        /*024c*/ 	.short	0x0210
        /*024e*/ 	.short	0x0470


	//----- nvinfo : EIATTR_SW_WAR
	.align		4
.L_43:
        /*0250*/ 	.byte	0x04, 0x36
        /*0252*/ 	.short	(.L_45 - .L_44)
.L_44:
        /*0254*/ 	.word	0x00000008
.L_45:


//--------------------- .nv.callgraph             --------------------------
	.section	.nv.callgraph,"",@"SHT_CUDA_CALLGRAPH"
	.align	4
	.sectionentsize	8
	.align		4
        /*0000*/ 	.word	0x00000000
	.align		4
        /*0004*/ 	.word	0xffffffff
	.align		4
        /*0008*/ 	.word	index@(_ZN7cutlass13device_kernelINS_4gemm6kernel13GemmUniversalIN4cute5tupleIJiiiiEEENS1_10collective13CollectiveMmaINS1_34MainloopSm90TmaGmmaWarpSpecializedILi3ENS5_IJNS4_1CILi1EEENSA_ILi2EEESB_EEENS1_35KernelTmaWarpSpecializedCooperativeEEENS5_IJNSA_ILi128EEENSA_ILi64EEESH_EEENS_10tfloat32_tENS5_IJlSB_lEEESJ_SK_NS4_8TiledMMAINS4_8MMA_AtomIJNS4_4SM904GMMA29MMA_64x64x8_F32TF32TF32_SS_TNILNSO_7ScaleInE1ELSQ_1EEEEEENS4_6LayoutINS5_IJSC_SB_SB_EEENS5_IJSB_NSA_ILi0EEESV_EEEEENS5_IJNS4_10UnderscoreESY_SY_EEEEENS4_23SM90_TMA_LOAD_MULTICASTENS4_14ComposedLayoutINS4_7SwizzleILi3ELi4ELi3EEENS4_18smem_ptr_flag_bitsILi32EEENST_INS5_IJNSA_ILi8EEENSA_ILi32EEEEEENS5_IJS18_SB_EEEEEEEvNS4_8identityENS4_13SM90_TMA_LOADES1C_vS1D_EENS_8epilogue10collective6detail29Sm90TmaWarpSpecializedAdapterINS1H_15DefaultEpilogueISJ_SK_SK_NS1G_6thread17LinearCombinationISJ_Li1EffLNS1L_9ScaleType4KindE0ELNS_15FloatRoundStyleE2ESJ_EENS1_15EpilogueDefaultEEEEEvvEEEEvNT_6ParamsE)
	.align		4
        /*000c*/ 	.word	index@(__assertfail)
	.align		4
        /*0010*/ 	.word	0x00000000
	.align		4
        /*0014*/ 	.word	0xfffffffe
	.align		4
        /*0018*/ 	.word	0x00000000
	.align		4
        /*001c*/ 	.word	0xfffffffd
	.align		4
        /*0020*/ 	.word	0x00000000
	.align		4
        /*0024*/ 	.word	0xfffffffc


//--------------------- .nv.constant4             --------------------------
	.section	.nv.constant4,"a",@progbits
	.align	8
	.align		8
.nv.constant4:
        /*0000*/ 	.dword	__assertfail
	.align		8
        /*0008*/ 	.dword	__unnamed_1
	.align		8
        /*0010*/ 	.dword	_ZN39_INTERNAL_871da20c_4_k_cu_ec0d5dda_60144cuda3std3__45__cpo5beginE
	.align		8
        /*0018*/ 	.dword	_ZN39_INTERNAL_871da20c_4_k_cu_ec0d5dda_60144cuda3std3__45__cpo3endE
	.align		8
        /*0020*/ 	.dword	_ZN39_INTERNAL_871da20c_4_k_cu_ec0d5dda_60144cuda3std3__45__cpo6cbeginE
	.align		8
        /*0028*/ 	.dword	_ZN39_INTERNAL_871da20c_4_k_cu_ec0d5dda_60144cuda3std3__45__cpo4cendE
	.align		8
        /*0030*/ 	.dword	_ZN39_INTERNAL_871da20c_4_k_cu_ec0d5dda_60144cuda3std3__441_GLOBAL__N__871da20c_4_k_cu_ec0d5dda_60146ignoreE
	.align		8
        /*0038*/ 	.dword	_ZN39_INTERNAL_871da20c_4_k_cu_ec0d5dda_60144cuda3std3__419piecewise_constructE
	.align		8
        /*0040*/ 	.dword	_ZN39_INTERNAL_871da20c_4_k_cu_ec0d5dda_60144cuda3std3__48in_placeE
	.align		8
        /*0048*/ 	.dword	_ZN39_INTERNAL_871da20c_4_k_cu_ec0d5dda_60144cuda3std6ranges3__45__cpo4swapE
	.align		8
        /*0050*/ 	.dword	_ZN39_INTERNAL_871da20c_4_k_cu_ec0d5dda_60144cuda3std6ranges3__45__cpo9iter_moveE
	.align		8
        /*0058*/ 	.dword	_ZN39_INTERNAL_871da20c_4_k_cu_ec0d5dda_60144cute7productE
	.align		8
        /*0060*/ 	.dword	_ZN39_INTERNAL_871da20c_4_k_cu_ec0d5dda_60144cute1_E
	.align		8
        /*0068*/ 	.dword	$str$22
	.align		8
        /*0070*/ 	.dword	$str$23


//--------------------- .text._ZN7cutlass13device_kernelINS_4gemm6kernel13GemmUniversalIN4cute5tupleIJiiiiEEENS1_10collective13CollectiveMmaINS1_34MainloopSm90TmaGmmaWarpSpecializedILi3ENS5_IJNS4_1CILi1EEENSA_ILi2EEESB_EEENS1_35KernelTmaWarpSpecializedCooperativeEEENS5_IJNSA_ILi128EEENSA_ILi64EEESH_EEENS_10tfloat32_tENS5_IJlSB_lEEESJ_SK_NS4_8TiledMMAINS4_8MMA_AtomIJNS4_4SM904GMMA29MMA_64x64x8_F32TF32TF32_SS_TNILNSO_7ScaleInE1ELSQ_1EEEEEENS4_6LayoutINS5_IJSC_SB_SB_EEENS5_IJSB_NSA_ILi0EEESV_EEEEENS5_IJNS4_10UnderscoreESY_SY_EEEEENS4_23SM90_TMA_LOAD_MULTICASTENS4_14ComposedLayoutINS4_7SwizzleILi3ELi4ELi3EEENS4_18smem_ptr_flag_bitsILi32EEENST_INS5_IJNSA_ILi8EEENSA_ILi32EEEEEENS5_IJS18_SB_EEEEEEEvNS4_8identityENS4_13SM90_TMA_LOADES1C_vS1D_EENS_8epilogue10collective6detail29Sm90TmaWarpSpecializedAdapterINS1H_15DefaultEpilogueISJ_SK_SK_NS1G_6thread17LinearCombinationISJ_Li1EffLNS1L_9ScaleType4KindE0ELNS_15FloatRoundStyleE2ESJ_EENS1_15EpilogueDefaultEEEEEvvEEEEvNT_6ParamsE --------------------------
	.section	.text._ZN7cutlass13device_kernelINS_4gemm6kernel13GemmUniversalIN4cute5tupleIJiiiiEEENS1_10collective13CollectiveMmaINS1_34MainloopSm90TmaGmmaWarpSpecializedILi3ENS5_IJNS4_1CILi1EEENSA_ILi2EEESB_EEENS1_35KernelTmaWarpSpecializedCooperativeEEENS5_IJNSA_ILi128EEENSA_ILi64EEESH_EEENS_10tfloat32_tENS5_IJlSB_lEEESJ_SK_NS4_8TiledMMAINS4_8MMA_AtomIJNS4_4SM904GMMA29MMA_64x64x8_F32TF32TF32_SS_TNILNSO_7ScaleInE1ELSQ_1EEEEEENS4_6LayoutINS5_IJSC_SB_SB_EEENS5_IJSB_NSA_ILi0EEESV_EEEEENS5_IJNS4_10UnderscoreESY_SY_EEEEENS4_23SM90_TMA_LOAD_MULTICASTENS4_14ComposedLayoutINS4_7SwizzleILi3ELi4ELi3EEENS4_18smem_ptr_flag_bitsILi32EEENST_INS5_IJNSA_ILi8EEENSA_ILi32EEEEEENS5_IJS18_SB_EEEEEEEvNS4_8identityENS4_13SM90_TMA_LOADES1C_vS1D_EENS_8epilogue10collective6detail29Sm90TmaWarpSpecializedAdapterINS1H_15DefaultEpilogueISJ_SK_SK_NS1G_6thread17LinearCombinationISJ_Li1EffLNS1L_9ScaleType4KindE0ELNS_15FloatRoundStyleE2ESJ_EENS1_15EpilogueDefaultEEEEEvvEEEEvNT_6ParamsE,"ax",@progbits
	.align	128
.text._ZN7cutlass13device_kernelINS_4gemm6kernel13GemmUniversalIN4cute5tupleIJiiiiEEENS1_10collective13CollectiveMmaINS1_34MainloopSm90TmaGmmaWarpSpecializedILi3ENS5_IJNS4_1CILi1EEENSA_ILi2EEESB_EEENS1_35KernelTmaWarpSpecializedCooperativeEEENS5_IJNSA_ILi128EEENSA_ILi64EEESH_EEENS_10tfloat32_tENS5_IJlSB_lEEESJ_SK_NS4_8TiledMMAINS4_8MMA_AtomIJNS4_4SM904GMMA29MMA_64x64x8_F32TF32TF32_SS_TNILNSO_7ScaleInE1ELSQ_1EEEEEENS4_6LayoutINS5_IJSC_SB_SB_EEENS5_IJSB_NSA_ILi0EEESV_EEEEENS5_IJNS4_10UnderscoreESY_SY_EEEEENS4_23SM90_TMA_LOAD_MULTICASTENS4_14ComposedLayoutINS4_7SwizzleILi3ELi4ELi3EEENS4_18smem_ptr_flag_bitsILi32EEENST_INS5_IJNSA_ILi8EEENSA_ILi32EEEEEENS5_IJS18_SB_EEEEEEEvNS4_8identityENS4_13SM90_TMA_LOADES1C_vS1D_EENS_8epilogue10collective6detail29Sm90TmaWarpSpecializedAdapterINS1H_15DefaultEpilogueISJ_SK_SK_NS1G_6thread17LinearCombinationISJ_Li1EffLNS1L_9ScaleType4KindE0ELNS_15FloatRoundStyleE2ESJ_EENS1_15EpilogueDefaultEEEEEvvEEEEvNT_6ParamsE:
        .type           _ZN7cutlass13device_kernelINS_4gemm6kernel13GemmUniversalIN4cute5tupleIJiiiiEEENS1_10collective13CollectiveMmaINS1_34MainloopSm90TmaGmmaWarpSpecializedILi3ENS5_IJNS4_1CILi1EEENSA_ILi2EEESB_EEENS1_35KernelTmaWarpSpecializedCooperativeEEENS5_IJNSA_ILi128EEENSA_ILi64EEESH_EEENS_10tfloat32_tENS5_IJlSB_lEEESJ_SK_NS4_8TiledMMAINS4_8MMA_AtomIJNS4_4SM904GMMA29MMA_64x64x8_F32TF32TF32_SS_TNILNSO_7ScaleInE1ELSQ_1EEEEEENS4_6LayoutINS5_IJSC_SB_SB_EEENS5_IJSB_NSA_ILi0EEESV_EEEEENS5_IJNS4_10UnderscoreESY_SY_EEEEENS4_23SM90_TMA_LOAD_MULTICASTENS4_14ComposedLayoutINS4_7SwizzleILi3ELi4ELi3EEENS4_18smem_ptr_flag_bitsILi32EEENST_INS5_IJNSA_ILi8EEENSA_ILi32EEEEEENS5_IJS18_SB_EEEEEEEvNS4_8identityENS4_13SM90_TMA_LOADES1C_vS1D_EENS_8epilogue10collective6detail29Sm90TmaWarpSpecializedAdapterINS1H_15DefaultEpilogueISJ_SK_SK_NS1G_6thread17LinearCombinationISJ_Li1EffLNS1L_9ScaleType4KindE0ELNS_15FloatRoundStyleE2ESJ_EENS1_15EpilogueDefaultEEEEEvvEEEEvNT_6ParamsE,@function
        .size           _ZN7cutlass13device_kernelINS_4gemm6kernel13GemmUniversalIN4cute5tupleIJiiiiEEENS1_10collective13CollectiveMmaINS1_34MainloopSm90TmaGmmaWarpSpecializedILi3ENS5_IJNS4_1CILi1EEENSA_ILi2EEESB_EEENS1_35KernelTmaWarpSpecializedCooperativeEEENS5_IJNSA_ILi128EEENSA_ILi64EEESH_EEENS_10tfloat32_tENS5_IJlSB_lEEESJ_SK_NS4_8TiledMMAINS4_8MMA_AtomIJNS4_4SM904GMMA29MMA_64x64x8_F32TF32TF32_SS_TNILNSO_7ScaleInE1ELSQ_1EEEEEENS4_6LayoutINS5_IJSC_SB_SB_EEENS5_IJSB_NSA_ILi0EEESV_EEEEENS5_IJNS4_10UnderscoreESY_SY_EEEEENS4_23SM90_TMA_LOAD_MULTICASTENS4_14ComposedLayoutINS4_7SwizzleILi3ELi4ELi3EEENS4_18smem_ptr_flag_bitsILi32EEENST_INS5_IJNSA_ILi8EEENSA_ILi32EEEEEENS5_IJS18_SB_EEEEEEEvNS4_8identityENS4_13SM90_TMA_LOADES1C_vS1D_EENS_8epilogue10collective6detail29Sm90TmaWarpSpecializedAdapterINS1H_15DefaultEpilogueISJ_SK_SK_NS1G_6thread17LinearCombinationISJ_Li1EffLNS1L_9ScaleType4KindE0ELNS_15FloatRoundStyleE2ESJ_EENS1_15EpilogueDefaultEEEEEvvEEEEvNT_6ParamsE,(.L_x_131 - _ZN7cutlass13device_kernelINS_4gemm6kernel13GemmUniversalIN4cute5tupleIJiiiiEEENS1_10collective13CollectiveMmaINS1_34MainloopSm90TmaGmmaWarpSpecializedILi3ENS5_IJNS4_1CILi1EEENSA_ILi2EEESB_EEENS1_35KernelTmaWarpSpecializedCooperativeEEENS5_IJNSA_ILi128EEENSA_ILi64EEESH_EEENS_10tfloat32_tENS5_IJlSB_lEEESJ_SK_NS4_8TiledMMAINS4_8MMA_AtomIJNS4_4SM904GMMA29MMA_64x64x8_F32TF32TF32_SS_TNILNSO_7ScaleInE1ELSQ_1EEEEEENS4_6LayoutINS5_IJSC_SB_SB_EEENS5_IJSB_NSA_ILi0EEESV_EEEEENS5_IJNS4_10UnderscoreESY_SY_EEEEENS4_23SM90_TMA_LOAD_MULTICASTENS4_14ComposedLayoutINS4_7SwizzleILi3ELi4ELi3EEENS4_18smem_ptr_flag_bitsILi32EEENST_INS5_IJNSA_ILi8EEENSA_ILi32EEEEEENS5_IJS18_SB_EEEEEEEvNS4_8identityENS4_13SM90_TMA_LOADES1C_vS1D_EENS_8epilogue10collective6detail29Sm90TmaWarpSpecializedAdapterINS1H_15DefaultEpilogueISJ_SK_SK_NS1G_6thread17LinearCombinationISJ_Li1EffLNS1L_9ScaleType4KindE0ELNS_15FloatRoundStyleE2ESJ_EENS1_15EpilogueDefaultEEEEEvvEEEEvNT_6ParamsE)
        .other          _ZN7cutlass13device_kernelINS_4gemm6kernel13GemmUniversalIN4cute5tupleIJiiiiEEENS1_10collective13CollectiveMmaINS1_34MainloopSm90TmaGmmaWarpSpecializedILi3ENS5_IJNS4_1CILi1EEENSA_ILi2EEESB_EEENS1_35KernelTmaWarpSpecializedCooperativeEEENS5_IJNSA_ILi128EEENSA_ILi64EEESH_EEENS_10tfloat32_tENS5_IJlSB_lEEESJ_SK_NS4_8TiledMMAINS4_8MMA_AtomIJNS4_4SM904GMMA29MMA_64x64x8_F32TF32TF32_SS_TNILNSO_7ScaleInE1ELSQ_1EEEEEENS4_6LayoutINS5_IJSC_SB_SB_EEENS5_IJSB_NSA_ILi0EEESV_EEEEENS5_IJNS4_10UnderscoreESY_SY_EEEEENS4_23SM90_TMA_LOAD_MULTICASTENS4_14ComposedLayoutINS4_7SwizzleILi3ELi4ELi3EEENS4_18smem_ptr_flag_bitsILi32EEENST_INS5_IJNSA_ILi8EEENSA_ILi32EEEEEENS5_IJS18_SB_EEEEEEEvNS4_8identityENS4_13SM90_TMA_LOADES1C_vS1D_EENS_8epilogue10collective6detail29Sm90TmaWarpSpecializedAdapterINS1H_15DefaultEpilogueISJ_SK_SK_NS1G_6thread17LinearCombinationISJ_Li1EffLNS1L_9ScaleType4KindE0ELNS_15FloatRoundStyleE2ESJ_EENS1_15EpilogueDefaultEEEEEvvEEEEvNT_6ParamsE,@"STO_CUDA_ENTRY STV_DEFAULT"
_ZN7cutlass13device_kernelINS_4gemm6kernel13GemmUniversalIN4cute5tupleIJiiiiEEENS1_10collective13CollectiveMmaINS1_34MainloopSm90TmaGmmaWarpSpecializedILi3ENS5_IJNS4_1CILi1EEENSA_ILi2EEESB_EEENS1_35KernelTmaWarpSpecializedCooperativeEEENS5_IJNSA_ILi128EEENSA_ILi64EEESH_EEENS_10tfloat32_tENS5_IJlSB_lEEESJ_SK_NS4_8TiledMMAINS4_8MMA_AtomIJNS4_4SM904GMMA29MMA_64x64x8_F32TF32TF32_SS_TNILNSO_7ScaleInE1ELSQ_1EEEEEENS4_6LayoutINS5_IJSC_SB_SB_EEENS5_IJSB_NSA_ILi0EEESV_EEEEENS5_IJNS4_10UnderscoreESY_SY_EEEEENS4_23SM90_TMA_LOAD_MULTICASTENS4_14ComposedLayoutINS4_7SwizzleILi3ELi4ELi3EEENS4_18smem_ptr_flag_bitsILi32EEENST_INS5_IJNSA_ILi8EEENSA_ILi32EEEEEENS5_IJS18_SB_EEEEEEEvNS4_8identityENS4_13SM90_TMA_LOADES1C_vS1D_EENS_8epilogue10collective6detail29Sm90TmaWarpSpecializedAdapterINS1H_15DefaultEpilogueISJ_SK_SK_NS1G_6thread17LinearCombinationISJ_Li1EffLNS1L_9ScaleType4KindE0ELNS_15FloatRoundStyleE2ESJ_EENS1_15EpilogueDefaultEEEEEvvEEEEvNT_6ParamsE:
[----:B------:R-:W0:Y:S01]  /*0000*/  LDC R1, c[0x0][0x28] ;  /* 0x00000a00ff017b82 */ /* 0x000e220000000800 */
[----:B------:R-:W1:Y:S01]  /*0010*/  S2R R62, SR_TID.X ;  /* 0x00000000003e7919 */ /* 0x000e620000002100 */
[----:B------:R-:W-:Y:S01]  /*0020*/  ELECT P0, URZ, PT ;  /* 0x00000000003f782f */ /* 0x000fe20003800000 */
[----:B------:R-:W-:Y:S01]  /*0030*/  BSSY B0, `(.L_x_0) ;  /* 0x000000f000007945 */ /* 0x000fe20003800000 */
[--C-:B-1----:R-:W-:Y:S02]  /*0040*/  SHF.R.U32.HI R0, RZ, 0x5, R62.reuse ;  /* 0x00000005ff007819 */ /* 0x102fe4000001163e */
[----:B------:R-:W-:-:S03]  /*0050*/  SHF.R.U32.HI R6, RZ, 0x7, R62 ;  /* 0x00000007ff067819 */ /* 0x000fc6000001163e */
[----:B------:R-:W1:Y:S04]  /*0060*/  SHFL.IDX PT, R3, R0, RZ, 0x1f ;  /* 0x00001fff00037589 */ /* 0x000e6800000e0000 */
[----:B------:R2:W3:Y:S01]  /*0070*/  SHFL.IDX PT, R2, R6, RZ, 0x1f ;  /* 0x00001fff06027589 */ /* 0x0004e200000e0000 */
[----:B-1----:R-:W-:-:S13]  /*0080*/  ISETP.NE.OR P0, PT, R3, RZ, !P0 ;  /* 0x000000ff0300720c */ /* 0x002fda0004705670 */
[----:B0-23--:R-:W-:Y:S05]  /*0090*/  @P0 BRA `(.L_x_1) ;  /* 0x0000000000200947 */ /* 0x00dfea0003800000 */
[----:B------:R-:W-:Y:S02]  /*00a0*/  ULDC.64 UR4, c[0x0][0x198] ;  /* 0x0000660000047ab9 */ /* 0x000fe40000000a00 */
[----:B------:R-:W-:Y:S02]  /*00b0*/  UIADD3 UR6, UP0, UR4, 0xf0, URZ ;  /* 0x000000f004067890 */ /* 0x000fe4000ff1e03f */
[----:B------:R-:W-:Y:S02]  /*00c0*/  UIADD3 UR4, UP1, UR4, 0x1f0, URZ ;  /* 0x000001f004047890 */ /* 0x000fe4000ff3e03f */
[----:B------:R-:W-:Y:S02]  /*00d0*/  UIADD3.X UR7, URZ, UR5, URZ, UP0, !UPT ;  /* 0x000000053f077290 */ /* 0x000fe400087fe43f */
[----:B------:R-:W-:-:S07]  /*00e0*/  UIADD3.X UR5, URZ, UR5, URZ, UP1, !UPT ;  /* 0x000000053f057290 */ /* 0x000fce0008ffe43f */
[----:B------:R0:W-:Y:S02]  /*00f0*/  UTMACCTL.PF [UR6] ;  /* 0x00000000060079b9 */ /* 0x0001e40008040000 */
[----:B------:R0:W-:Y:S02]  /*0100*/  UTMACCTL.PF [UR4] ;  /* 0x00000000040079b9 */ /* 0x0001e40008040000 */
[----:B0-----:R-:W-:Y:S01]  /*0110*/  NOP ;  /* 0x0000000000007918 */ /* 0x001fe20000000000 */
.L_x_1:
[----:B------:R-:W-:Y:S05]  /*0120*/  BSYNC B0 ;  /* 0x0000000000007941 */ /* 0x000fea0003800000 */
.L_x_0:
[----:B------:R-:W0:Y:S02]  /*0130*/  SHFL.IDX PT, R5, R0, RZ, 0x1f ;  /* 0x00001fff00057589 */ /* 0x000e2400000e0000 */
[----:B0-----:R-:W-:-:S13]  /*0140*/  ISETP.NE.AND P0, PT, R5, RZ, PT ;  /* 0x000000ff0500720c */ /* 0x001fda0003f05270 */
[----:B------:R-:W-:Y:S05]  /*0150*/  @P0 BRA `(.L_x_2) ;  /* 0x0000000000500947 */ /* 0x000fea0003800000 */
[----:B------:R-:W0:Y:S01]  /*0160*/  S2UR UR8, SR_CgaCtaId ;  /* 0x00000000000879c3 */ /* 0x000e220000008800 */
[----:B------:R-:W-:Y:S01]  /*0170*/  UMOV UR4, 0x400 ;  /* 0x0000040000047882 */ /* 0x000fe20000000000 */
[----:B------:R-:W-:Y:S01]  /*0180*/  UMOV UR5, 0x1 ;  /* 0x0000000100057882 */ /* 0x000fe20000000000 */
[----:B------:R-:W-:Y:S01]  /*0190*/  UMOV UR6, 0x4 ;  /* 0x0000000400067882 */ /* 0x000fe20000000000 */
[----:B------:R-:W-:Y:S01]  /*01a0*/  ELECT P0, URZ, PT ;  /* 0x00000000003f782f */ /* 0x000fe20003800000 */
[----:B------:R-:W-:-:S04]  /*01b0*/  UIADD3 UR6, -UR6, 0x100000, URZ ;  /* 0x0010000006067890 */ /* 0x000fc8000fffe13f */
[----:B------:R-:W-:Y:S02]  /*01c0*/  USHF.L.U32 UR7, UR6, 0xb, URZ ;  /* 0x0000000b06077899 */ /* 0x000fe4000800063f */
[----:B------:R-:W-:Y:S02]  /*01d0*/  USHF.L.U32 UR6, UR6, 0x1, URZ ;  /* 0x0000000106067899 */ /* 0x000fe4000800063f */
[----:B0-----:R-:W-:Y:S02]  /*01e0*/  ULEA UR8, UR8, UR4, 0x18 ;  /* 0x0000000408087291 */ /* 0x001fe4000f8ec03f */
[----:B------:R-:W-:-:S04]  /*01f0*/  UIADD3 UR4, -UR5, 0x100000, URZ ;  /* 0x0010000005047890 */ /* 0x000fc8000fffe13f */
[----:B------:R-:W-:Y:S02]  /*0200*/  USHF.L.U32 UR5, UR4, 0xb, URZ ;  /* 0x0000000b04057899 */ /* 0x000fe4000800063f */
[----:B------:R-:W-:Y:S01]  /*0210*/  USHF.L.U32 UR4, UR4, 0x1, URZ ;  /* 0x0000000104047899 */ /* 0x000fe2000800063f */
[----:B------:R-:W0:Y:S11]  /*0220*/  FENCE.VIEW.ASYNC.S ;  /* 0x00000000000073c6 */ /* 0x000e360000000000 */
[----:B0-----:R0:W1:Y:S01]  /*0230*/  SYNCS.EXCH.64 URZ, [UR8], UR4 ;  /* 0x00000004083f75b2 */ /* 0x0010620008000100 */
[----:B------:R0:W2:Y:S01]  /*0240*/  SYNCS.EXCH.64 URZ, [UR8+0x18], UR6 ;  /* 0x00001806083f75b2 */ /* 0x0000a20008000100 */
[----:B------:R0:W3:Y:S01]  /*0250*/  SYNCS.EXCH.64 URZ, [UR8+0x8], UR4 ;  /* 0x00000804083f75b2 */ /* 0x0000e20008000100 */
[----:B------:R0:W4:Y:S01]  /*0260*/  SYNCS.EXCH.64 URZ, [UR8+0x20], UR6 ;  /* 0x00002006083f75b2 */ /* 0x0001220008000100 */
[----:B------:R0:W0:Y:S01]  /*0270*/  SYNCS.EXCH.64 URZ, [UR8+0x10], UR4 ;  /* 0x00001004083f75b2 */ /* 0x0000220008000100 */
[----:B------:R0:W0:Y:S01]  /*0280*/  SYNCS.EXCH.64 URZ, [UR8+0x28], UR6 ;  /* 0x00002806083f75b2 */ /* 0x0000220008000100 */
[----:B------:R-:W-:Y:S01]  /*0290*/  NOP ;  /* 0x0000000000007918 */ /* 0x000fe20000000000 */
.L_x_2:
[----:B------:R-:W-:Y:S01]  /*02a0*/  SHF.R.S32.HI R7, RZ, 0x1f, R62 ;  /* 0x0000001fff077819 */ /* 0x000fe2000001143e */
[----:B------:R-:W5:Y:S01]  /*02b0*/  SHFL.IDX PT, R0, R0, RZ, 0x1f ;  /* 0x00001fff00007589 */ /* 0x000f6200000e0000 */
[----:B0-----:R-:W0:Y:S01]  /*02c0*/  S2UR UR8, SR_CTAID.X ;  /* 0x00000000000879c3 */ /* 0x001e220000002500 */
[----:B------:R-:W-:Y:S02]  /*02d0*/  ELECT P0, URZ, PT ;  /* 0x00000000003f782f */ /* 0x000fe40003800000 */
[----:B------:R-:W-:Y:S01]  /*02e0*/  LEA.HI R7, R7, R62, RZ, 0x7 ;  /* 0x0000003e07077211 */ /* 0x000fe200078f38ff */
[----:B------:R-:W1:Y:S01]  /*02f0*/  S2R R4, SR_CTAID.Y ;  /* 0x0000000000047919 */ /* 0x000e620000002600 */
[----:B------:R-:W-:Y:S01]  /*0300*/  ULDC UR4, c[0x0][0x154] ;  /* 0x0000550000047ab9 */ /* 0x000fe20000000800 */
[----:B------:R-:W-:Y:S01]  /*0310*/  NOP ;  /* 0x0000000000007918 */ /* 0x000fe20000000000 */
[----:B------:R-:W-:Y:S01]  /*0320*/  LOP3.LUT R7, R7, 0xffffff80, RZ, 0xc0, !PT ;  /* 0xffffff8007077812 */ /* 0x000fe200078ec0ff */
[----:B------:R-:W-:Y:S01]  /*0330*/  NOP ;  /* 0x0000000000007918 */ /* 0x000fe20000000000 */
[----:B------:R-:W2:Y:S03]  /*0340*/  LDC R14, c[0x0][0x140] ;  /* 0x00005000ff0e7b82 */ /* 0x000ea60000000800 */
[----:B------:R-:W-:-:S05]  /*0350*/  IMAD.IADD R7, R62, 0x1, -R7 ;  /* 0x000000013e077824 */ /* 0x000fca00078e0a07 */
[----:B------:R-:W-:Y:S01]  /*0360*/  SHF.R.S32.HI R8, RZ, 0x1f, R7 ;  /* 0x0000001fff087819 */ /* 0x000fe20000011407 */
[----:B------:R-:W3:Y:S01]  /*0370*/  LDC R12, c[0x0][0x144] ;  /* 0x00005100ff0c7b82 */ /* 0x000ee20000000800 */
[----:B------:R-:W-:Y:S02]  /*0380*/  LOP3.LUT P2, RZ, R7, 0x7, RZ, 0xc0, !PT ;  /* 0x0000000707ff7812 */ /* 0x000fe4000784c0ff */
[----:B------:R-:W-:Y:S02]  /*0390*/  LEA.HI R8, R8, R7, RZ, 0x3 ;  /* 0x0000000708087211 */ /* 0x000fe400078f18ff */
[----:B-----5:R-:W-:Y:S02]  /*03a0*/  ISETP.NE.OR P0, PT, R0, RZ, !P0 ;  /* 0x000000ff0000720c */ /* 0x020fe40004705670 */
[--C-:B------:R-:W-:Y:S02]  /*03b0*/  SHF.R.S32.HI R0, RZ, 0x3, R8.reuse ;  /* 0x00000003ff007819 */ /* 0x100fe40000011408 */
[----:B------:R-:W-:-:S02]  /*03c0*/  SHF.R.S32.HI R9, RZ, 0x1f, R8 ;  /* 0x0000001fff097819 */ /* 0x000fc40000011408 */
[----:B------:R-:W-:Y:S02]  /*03d0*/  SHF.R.S32.HI R8, RZ, 0x1f, R5 ;  /* 0x0000001fff087819 */ /* 0x000fe40000011405 */
[----:B------:R-:W-:Y:S02]  /*03e0*/  LEA.HI R9, R9, R0, RZ, 0x2 ;  /* 0x0000000009097211 */ /* 0x000fe400078f10ff */
[----:B------:R-:W-:Y:S02]  /*03f0*/  LEA.HI R8, R8, R5, RZ, 0x2 ;  /* 0x0000000508087211 */ /* 0x000fe400078f10ff */
[----:B-1----:R-:W-:Y:S01]  /*0400*/  I2FP.F32.U32 R11, R4 ;  /* 0x00000004000b7245 */ /* 0x002fe20000201000 */
[----:B------:R-:W-:Y:S01]  /*0410*/  VOTEU.ALL UP0, P0 ;  /* 0x00000000003f7886 */ /* 0x000fe20000000000 */
[----:B------:R-:W-:Y:S01]  /*0420*/  LOP3.LUT R10, R8, 0x3ffffffc, RZ, 0xc0, !PT ;  /* 0x3ffffffc080a7812 */ /* 0x000fe200078ec0ff */
[----:B------:R-:W-:Y:S01]  /*0430*/  VOTEU.ALL UP1, P0 ;  /* 0x00000000003f7886 */ /* 0x000fe20000020000 */
[----:B------:R-:W-:Y:S01]  /*0440*/  LOP3.LUT R9, R9, 0xfffffffc, RZ, 0xc0, !PT ;  /* 0xfffffffc09097812 */ /* 0x000fe200078ec0ff */
[----:B------:R-:W-:Y:S01]  /*0450*/  FMUL R13, R11, UR4 ;  /* 0x000000040b0d7c20 */ /* 0x000fe20008400000 */
[----:B------:R-:W1:Y:S01]  /*0460*/  @!UP0 S2UR UR7, SR_CgaCtaId ;  /* 0x00000000000789c3 */ /* 0x000e620000008800 */
[----:B------:R-:W-:Y:S01]  /*0470*/  IMAD.IADD R11, R5, 0x1, -R10 ;  /* 0x00000001050b7824 */ /* 0x000fe200078e0a0a */
[----:B0-----:R-:W-:Y:S01]  /*0480*/  I2FP.F32.U32 R10, UR8 ;  /* 0x00000008000a7c45 */ /* 0x001fe20008201000 */
[----:B------:R-:W-:Y:S01]  /*0490*/  IMAD.IADD R8, R0, 0x1, -R9 ;  /* 0x0000000100087824 */ /* 0x000fe200078e0a09 */
[----:B------:R-:W-:Y:S01]  /*04a0*/  ULDC UR4, c[0x0][0x150] ;  /* 0x0000540000047ab9 */ /* 0x000fe20000000800 */
[----:B------:R-:W0:Y:S01]  /*04b0*/  F2I.U32.TRUNC.NTZ R13, R13 ;  /* 0x0000000d000d7305 */ /* 0x000e22000020f000 */
[----:B------:R-:W-:Y:S01]  /*04c0*/  SHF.R.S32.HI R0, RZ, 0x1f, R3 ;  /* 0x0000001fff007819 */ /* 0x000fe20000011403 */
[----:B------:R-:W-:Y:S01]  /*04d0*/  FMUL R10, R10, UR4 ;  /* 0x000000040a0a7c20 */ /* 0x000fe20008400000 */
[----:B------:R-:W5:Y:S01]  /*04e0*/  LDC R9, c[0x0][0x148] ;  /* 0x00005200ff097b82 */ /* 0x000f620000000800 */
[----:B------:R-:W-:Y:S01]  /*04f0*/  IMAD R8, R11, 0x4, R8 ;  /* 0x000000040b087824 */ /* 0x000fe200078e0208 */
[----:B------:R-:W-:Y:S01]  /*0500*/  LEA.HI R0, R0, R3, RZ, 0x2 ;  /* 0x0000000300007211 */ /* 0x000fe200078f10ff */
[----:B------:R-:W-:Y:S01]  /*0510*/  UMOV UR4, 0x20 ;  /* 0x0000002000047882 */ /* 0x000fe20000000000 */
[----:B------:R-:W-:Y:S01]  /*0520*/  @!UP0 UMOV UR6, 0x400 ;  /* 0x0000040000068882 */ /* 0x000fe20000000000 */
[----:B------:R-:W4:Y:S01]  /*0530*/  F2I.U32.TRUNC.NTZ R10, R10 ;  /* 0x0000000a000a7305 */ /* 0x000f22000020f000 */
[----:B------:R-:W-:Y:S01]  /*0540*/  LOP3.LUT R0, R0, 0xfffffffc, RZ, 0xc0, !PT ;  /* 0xfffffffc00007812 */ /* 0x000fe200078ec0ff */
[----:B------:R-:W-:Y:S01]  /*0550*/  IMAD.SHL.U32 R19, R8, 0x4, RZ ;  /* 0x0000000408137824 */ /* 0x000fe200078e00ff */
[----:B------:R-:W-:-:S04]  /*0560*/  @!UP0 UIADD3 UR4, -UR4, 0x100000, URZ ;  /* 0x0010000004048890 */ /* 0x000fc8000fffe13f */
[----:B------:R-:W-:Y:S02]  /*0570*/  @!UP0 USHF.L.U32 UR5, UR4, 0xb, URZ ;  /* 0x0000000b04058899 */ /* 0x000fe4000800063f */
[----:B------:R-:W-:Y:S01]  /*0580*/  @!UP0 USHF.L.U32 UR4, UR4, 0x1, URZ ;  /* 0x0000000104048899 */ /* 0x000fe2000800063f */
[----:B--2---:R-:W-:Y:S01]  /*0590*/  ISETP.EQ.U32.AND P3, PT, R14, 0x1, PT ;  /* 0x000000010e00780c */ /* 0x004fe20003f62070 */
[----:B------:R-:W-:Y:S01]  /*05a0*/  IMAD.IADD R3, R3, 0x1, -R0 ;  /* 0x0000000103037824 */ /* 0x000fe200078e0a00 */
[----:B------:R-:W-:Y:S01]  /*05b0*/  LOP3.LUT R19, R8, 0xc, R19, 0x78, !PT ;  /* 0x0000000c08137812 */ /* 0x000fe200078e7813 */
[----:B0-----:R-:W-:Y:S02]  /*05c0*/  IMAD.MOV R20, RZ, RZ, -R13 ;  /* 0x000000ffff147224 */ /* 0x001fe400078e0a0d */
[----:B------:R-:W-:Y:S01]  /*05d0*/  VIADD R8, R2, 0xffffffff ;  /* 0xffffffff02087836 */ /* 0x000fe20000000000 */
[----:B-1----:R-:W-:Y:S01]  /*05e0*/  @!UP0 ULEA UR6, UR7, UR6, 0x18 ;  /* 0x0000000607068291 */ /* 0x002fe2000f8ec03f */
[----:B------:R-:W-:Y:S01]  /*05f0*/  ISETP.NE.AND P1, PT, R3, 0x3, PT ;  /* 0x000000030300780c */ /* 0x000fe20003f25270 */
[----:B------:R-:W-:Y:S01]  /*0600*/  VOTEU.ALL UP0, P0 ;  /* 0x00000000003f7886 */ /* 0x000fe20000000000 */
[----:B------:R-:W-:Y:S01]  /*0610*/  ISETP.LT.U32.AND P0, PT, R19, 0x2, !P2 ;  /* 0x000000021300780c */ /* 0x000fe20005701070 */
[----:B----4-:R-:W-:Y:S01]  /*0620*/  IMAD.MOV R7, RZ, RZ, -R10 ;  /* 0x000000ffff077224 */ /* 0x010fe200078e0a0a */
[----:B------:R-:W-:-:S02]  /*0630*/  ISETP.EQ.OR P1, PT, R3, RZ, !P1 ;  /* 0x000000ff0300720c */ /* 0x000fc40004f22670 */
[----:B------:R-:W-:Y:S01]  /*0640*/  ISETP.GE.U32.AND P5, PT, R8, 0x2, PT ;  /* 0x000000020800780c */ /* 0x000fe20003fa6070 */
[----:B-----5:R-:W-:Y:S01]  /*0650*/  IMAD R0, R9, R20, R4 ;  /* 0x0000001409007224 */ /* 0x020fe200078e0204 */
[----:B------:R-:W-:Y:S01]  /*0660*/  ISETP.EQ.AND P1, PT, R2, RZ, P1 ;  /* 0x000000ff0200720c */ /* 0x000fe20000f22270 */
[----:B---3--:R-:W-:Y:S01]  /*0670*/  IMAD R7, R12, R7, UR8 ;  /* 0x000000080c077e24 */ /* 0x008fe2000f8e0207 */
[----:B------:R-:W-:Y:S01]  /*0680*/  ISETP.NE.AND P2, PT, R2, RZ, PT ;  /* 0x000000ff0200720c */ /* 0x000fe20003f45270 */
[----:B------:R-:W0:Y:S02]  /*0690*/  FENCE.VIEW.ASYNC.S ;  /* 0x00000000000073c6 */ /* 0x000e240000000000 */
[----:B0-----:R0:W1:Y:S01]  /*06a0*/  @!UP0 SYNCS.EXCH.64 URZ, [UR6+0x40], UR4 ;  /* 0x00004004063f85b2 */ /* 0x0010620008000100 */
[----:B------:R-:W-:Y:S02]  /*06b0*/  ISETP.NE.AND P4, PT, R0, R19, PT ;  /* 0x000000130000720c */ /* 0x000fe40003f85270 */
[----:B------:R-:W-:-:S02]  /*06c0*/  SEL R18, RZ, 0x1, !P1 ;  /* 0x00000001ff127807 */ /* 0x000fc40004800000 */
[----:B------:R-:W-:Y:S02]  /*06d0*/  ISETP.EQ.OR P4, PT, R7, RZ, !P4 ;  /* 0x000000ff0700720c */ /* 0x000fe40006782670 */
[----:B------:R-:W-:Y:S02]  /*06e0*/  LOP3.LUT R0, R62, 0x7f, RZ, 0xc0, !PT ;  /* 0x0000007f3e007812 */ /* 0x000fe400078ec0ff */
[----:B------:R-:W-:Y:S02]  /*06f0*/  PLOP3.LUT P0, PT, P0, P4, PT, 0x80, 0x0 ;  /* 0x000000000000781c */ /* 0x000fe40000709070 */
[----:B------:R-:W-:Y:S02]  /*0700*/  SEL R18, R18, 0x2, P5 ;  /* 0x0000000212127807 */ /* 0x000fe40002800000 */
[----:B------:R-:W-:Y:S01]  /*0710*/  P2R R68, PR, RZ, 0x1 ;  /* 0x00000001ff447803 */ /* 0x000fe20000000000 */
[----:B------:R0:W2:Y:S01]  /*0720*/  @!UP1 SYNCS.EXCH.64 URZ, [UR6+0x48], UR4 ;  /* 0x00004804063f95b2 */ /* 0x0000a20008000100 */
[----:B------:R-:W-:Y:S01]  /*0730*/  NOP ;  /* 0x0000000000007918 */ /* 0x000fe20000000000 */
[----:B------:R-:W-:Y:S06]  /*0740*/  @!P3 BRA `(.L_x_3) ;  /* 0x000000000008b947 */ /* 0x000fec0003800000 */
[----:B-12---:R-:W-:Y:S01]  /*0750*/  UCGABAR_ARV ;  /* 0x00000000000079c7 */ /* 0x006fe20008000000 */
[----:B------:R-:W-:Y:S05]  /*0760*/  BRA `(.L_x_4) ;  /* 0x0000000000047947 */ /* 0x000fea0003800000 */
.L_x_3:
[----:B-12---:R-:W-:Y:S01]  /*0770*/  NOP ;  /* 0x0000000000007918 */ /* 0x006fe20000000000 */
.L_x_4:
[----:B------:R-:W1:Y:S01]  /*0780*/  LDC R2, c[0x0][0x65c] ;  /* 0x00019700ff027b82 */ /* 0x000e620000000800 */
[----:B------:R-:W-:Y:S02]  /*0790*/  IMAD.U32 R10, RZ, RZ, UR8 ;  /* 0x00000008ff0a7e24 */ /* 0x000fe4000f8e00ff */
[----:B------:R-:W-:Y:S01]  /*07a0*/  IMAD.MOV.U32 R11, RZ, RZ, RZ ;  /* 0x000000ffff0b7224 */ /* 0x000fe200078e00ff */
[----:B-1----:R-:W-:-:S04]  /*07b0*/  ISETP.NE.AND P1, PT, R2, 0x1, PT ;  /* 0x000000010200780c */ /* 0x002fc80003f25270 */
[----:B------:R-:W-:-:S09]  /*07c0*/  P2R R5, PR, RZ, 0x2 ;  /* 0x00000002ff057803 */ /* 0x000fd20000000000 */
[----:B------:R-:W1:Y:S01]  /*07d0*/  @P1 LDC R17, c[0x0][0x10] ;  /* 0x00000400ff111b82 */ /* 0x000e620000000800 */
[----:B------:R-:W-:Y:S02]  /*07e0*/  @P1 IMAD.MOV.U32 R5, RZ, RZ, RZ ;  /* 0x000000ffff051224 */ /* 0x000fe400078e00ff */
[----:B------:R-:W-:-:S05]  /*07f0*/  @P1 IMAD.MOV.U32 R15, RZ, RZ, RZ ;  /* 0x000000ffff0f1224 */ /* 0x000fca00078e00ff */
[----:B------:R-:W2:Y:S01]  /*0800*/  @!P1 LDC R13, c[0x0][0xc] ;  /* 0x00000300ff0d9b82 */ /* 0x000ea20000000800 */
[----:B0-----:R-:W-:Y:S01]  /*0810*/  ULDC UR4, c[0x0][0xc] ;  /* 0x0000030000047ab9 */ /* 0x001fe20000000800 */
[----:B------:R-:W-:Y:S01]  /*0820*/  ULDC UR5, c[0x0][0x10] ;  /* 0x0000040000057ab9 */ /* 0x000fe20000000800 */
[----:B------:R-:W-:Y:S01]  /*0830*/  ULDC UR6, c[0x0][0x14] ;  /* 0x0000050000067ab9 */ /* 0x000fe20000000800 */
[----:B------:R-:W-:-:S04]  /*0840*/  UIMAD.WIDE.U32 UR4, UR4, UR5, URZ ;  /* 0x00000005040472a5 */ /* 0x000fc8000f8e003f */
[----:B------:R-:W-:Y:S02]  /*0850*/  UIMAD.WIDE.U32 UR38, UR4, UR6, URZ ;  /* 0x00000006042672a5 */ /* 0x000fe4000f8e003f */
[----:B------:R-:W-:-:S04]  /*0860*/  UIMAD UR41, UR5, UR6, URZ ;  /* 0x00000006052972a4 */ /* 0x000fc8000f8e023f */
[----:B------:R-:W-:Y:S01]  /*0870*/  UIADD3 UR41, UR39, UR41, URZ ;  /* 0x0000002927297290 */ /* 0x000fe2000fffe03f */
[----:B-1----:R-:W-:-:S04]  /*0880*/  @P1 IMAD.WIDE.U32 R16, R17, UR8, R4 ;  /* 0x0000000811101c25 */ /* 0x002fc8000f8e0004 */
[----:B------:R-:W-:Y:S02]  /*0890*/  @P1 IMAD.IADD R17, R17, 0x1, R15 ;  /* 0x0000000111111824 */ /* 0x000fe400078e020f */
[----:B--2---:R-:W-:-:S04]  /*08a0*/  @!P1 IMAD.WIDE.U32 R10, R4, R13, R10 ;  /* 0x0000000d040a9225 */ /* 0x004fc800078e000a */
[----:B------:R-:W-:Y:S02]  /*08b0*/  @!P1 IMAD.MOV.U32 R16, RZ, RZ, R10 ;  /* 0x000000ffff109224 */ /* 0x000fe400078e000a */
[----:B------:R-:W-:Y:S01]  /*08c0*/  @!P1 IMAD.MOV.U32 R17, RZ, RZ, R11 ;  /* 0x000000ffff119224 */ /* 0x000fe200078e000b */
[----:B------:R-:W-:Y:S06]  /*08d0*/  @!P3 BRA `(.L_x_5) ;  /* 0x00000000000cb947 */ /* 0x000fec0003800000 */
[----:B------:R-:W-:Y:S01]  /*08e0*/  UCGABAR_WAIT ;  /* 0x0000000000007dc7 */ /* 0x000fe20008000000 */
[----:B------:R-:W-:Y:S01]  /*08f0*/  CCTL.IVALL ;  /* 0x00000000ff00798f */ /* 0x000fe20002000000 */
[----:B------:R-:W-:Y:S05]  /*0900*/  BRA `(.L_x_6) ;  /* 0x0000000000047947 */ /* 0x000fea0003800000 */
.L_x_5:
[----:B------:R-:W-:Y:S06]  /*0910*/  BAR.SYNC.DEFER_BLOCKING 0x0 ;  /* 0x0000000000007b1d */ /* 0x000fec0000010000 */
.L_x_6:
[----:B------:R-:W-:Y:S05]  /*0920*/  @!P2 BRA `(.L_x_7) ;  /* 0x0000004000e4a947 */ /* 0x000fea0003800000 */
[----:B------:R-:W-:-:S13]  /*0930*/  ISETP.GT.U32.AND P0, PT, R8, 0x1, PT ;  /* 0x000000010800780c */ /* 0x000fda0003f04070 */
[----:B------:R-:W-:Y:S05]  /*0940*/  @P0 EXIT ;  /* 0x000000000000094d */ /* 0x000fea0003800000 */
[----:B------:R-:W-:Y:S01]  /*0950*/  ULDC.64 UR4, c[0x0][0x650] ;  /* 0x0001940000047ab9 */ /* 0x000fe20000000a00 */
[----:B------:R-:W-:Y:S01]  /*0960*/  PRMT R3, RZ, 0x7610, R3 ;  /* 0x00007610ff037816 */ /* 0x000fe20000000003 */
[----:B------:R-:W-:Y:S01]  /*0970*/  IMAD.MOV.U32 R71, RZ, RZ, -0x1 ;  /* 0xffffffffff477424 */ /* 0x000fe200078e00ff */
[----:B------:R-:W-:Y:S01]  /*0980*/  ISETP.GE.U32.AND P0, PT, R16, UR4, PT ;  /* 0x0000000410007c0c */ /* 0x000fe2000bf06070 */
[----:B------:R-:W-:Y:S02]  /*0990*/  IMAD.MOV.U32 R70, RZ, RZ, -0x1 ;  /* 0xffffffffff467424 */ /* 0x000fe400078e00ff */
[----:B------:R-:W-:Y:S01]  /*09a0*/  IMAD.MOV.U32 R67, RZ, RZ, -0x1 ;  /* 0xffffffffff437424 */ /* 0x000fe200078e00ff */
[----:B------:R-:W-:-:S13]  /*09b0*/  ISETP.GE.U32.AND.EX P0, PT, R17, UR5, PT, P0 ;  /* 0x0000000511007c0c */ /* 0x000fda000bf06100 */
[----:B------:R-:W-:Y:S05]  /*09c0*/  @P0 BRA `(.L_x_8) ;  /* 0x0000000400280947 */ /* 0x000fea0003800000 */
[----:B------:R-:W0:Y:S01]  /*09d0*/  LDC.64 R22, c[0x0][0x628] ;  /* 0x00018a00ff167b82 */ /* 0x000e220000000a00 */
[----:B------:R-:W-:Y:S02]  /*09e0*/  IMAD.MOV.U32 R10, RZ, RZ, R16 ;  /* 0x000000ffff0a7224 */ /* 0x000fe400078e0010 */
[----:B------:R-:W-:-:S05]  /*09f0*/  IMAD.MOV.U32 R11, RZ, RZ, R17 ;  /* 0x000000ffff0b7224 */ /* 0x000fca00078e0011 */
[----:B------:R-:W1:Y:S08]  /*0a00*/  LDC R8, c[0x0][0x630] ;  /* 0x00018c00ff087b82 */ /* 0x000e700000000800 */
[----:B------:R-:W2:Y:S01]  /*0a10*/  LDC.64 R24, c[0x0][0x620] ;  /* 0x00018800ff187b82 */ /* 0x000ea20000000a00 */
[----:B0-----:R-:W-:-:S04]  /*0a20*/  ISETP.NE.U32.AND P0, PT, R22, RZ, PT ;  /* 0x000000ff1600720c */ /* 0x001fc80003f05070 */
[----:B------:R-:W-:-:S13]  /*0a30*/  ISETP.NE.AND.EX P0, PT, R23, RZ, PT, P0 ;  /* 0x000000ff1700720c */ /* 0x000fda0003f05300 */
[----:B-12---:R-:W-:Y:S05]  /*0a40*/  @!P0 BRA `(.L_x_9) ;  /* 0x0000000000288947 */ /* 0x006fea0003800000 */
[----:B------:R-:W0:Y:S02]  /*0a50*/  LDC R3, c[0x0][0x634] ;  /* 0x00018d00ff037b82 */ /* 0x000e240000000800 */
[----:B0-----:R-:W-:-:S05]  /*0a60*/  IADD3 R3, P0, R16, R3, RZ ;  /* 0x0000000310037210 */ /* 0x001fca0007f1e0ff */
[----:B------:R-:W-:-:S04]  /*0a70*/  IMAD.X R21, RZ, RZ, R17, P0 ;  /* 0x000000ffff157224 */ /* 0x000fc800000e0611 */
[----:B------:R-:W-:-:S04]  /*0a80*/  IMAD.WIDE.U32 R10, R21, R22, RZ ;  /* 0x00000016150a7225 */ /* 0x000fc800078e00ff */
[----:B------:R-:W-:-:S04]  /*0a90*/  IMAD.WIDE.U32 R12, P0, R3, R23, R10 ;  /* 0x00000017030c7225 */ /* 0x000fc8000780000a */
[----:B------:R-:W-:-:S04]  /*0aa0*/  IMAD.WIDE.U32 R10, R3, R22, RZ ;  /* 0x00000016030a7225 */ /* 0x000fc800078e00ff */
[----:B------:R-:W-:Y:S01]  /*0ab0*/  IMAD.X R15, RZ, RZ, RZ, P0 ;  /* 0x000000ffff0f7224 */ /* 0x000fe200000e06ff */
[----:B------:R-:W-:Y:S01]  /*0ac0*/  IADD3 RZ, P0, R11, R12, RZ ;  /* 0x0000000c0bff7210 */ /* 0x000fe20007f1e0ff */
[----:B------:R-:W-:-:S04]  /*0ad0*/  IMAD.MOV.U32 R14, RZ, RZ, R13 ;  /* 0x000000ffff0e7224 */ /* 0x000fc800078e000d */
[----:B------:R-:W-:-:S08]  /*0ae0*/  IMAD.WIDE.U32.X R10, R21, R23, R14, P0 ;  /* 0x00000017150a7225 */ /* 0x000fd000000e040e */
.L_x_9:
[----:B------:R-:W0:Y:S01]  /*0af0*/  LDC.64 R28, c[0x0][0x640] ;  /* 0x00019000ff1c7b82 */ /* 0x000e220000000a00 */
[-CC-:B------:R-:W-:Y:S01]  /*0b00*/  SHF.R.U64 R67, R10, R8.reuse, R11.reuse ;  /* 0x000000080a437219 */ /* 0x180fe2000000120b */
[----:B------:R-:W-:Y:S01]  /*0b10*/  IMAD.MOV.U32 R23, RZ, RZ, 0x1 ;  /* 0x00000001ff177424 */ /* 0x000fe200078e00ff */
[----:B------:R-:W-:Y:S02]  /*0b20*/  SHF.R.U32.HI R3, RZ, R8, R11 ;  /* 0x00000008ff037219 */ /* 0x000fe4000001160b */
[----:B------:R-:W-:-:S03]  /*0b30*/  IADD3 R5, P0, RZ, -R67, RZ ;  /* 0x80000043ff057210 */ /* 0x000fc60007f1e0ff */
[----:B------:R-:W1:Y:S02]  /*0b40*/  LDC R12, c[0x0][0x618] ;  /* 0x00018600ff0c7b82 */ /* 0x000e640000000800 */
[----:B------:R-:W-:Y:S02]  /*0b50*/  IMAD.X R3, RZ, RZ, ~R3, P0 ;  /* 0x000000ffff037224 */ /* 0x000fe400000e0e03 */
[----:B------:R-:W-:-:S04]  /*0b60*/  IMAD.WIDE.U32 R10, R5, R24, R16 ;  /* 0x00000018050a7225 */ /* 0x000fc800078e0010 */
[----:B------:R-:W2:Y:S01]  /*0b70*/  LDC R22, c[0x0][0x608] ;  /* 0x00018200ff167b82 */ /* 0x000ea20000000800 */
[----:B------:R-:W-:Y:S02]  /*0b80*/  IMAD R8, R3, R24, RZ ;  /* 0x0000001803087224 */ /* 0x000fe400078e02ff */
[----:B------:R-:W-:Y:S02]  /*0b90*/  IMAD.MOV.U32 R3, RZ, RZ, -0x1 ;  /* 0xffffffffff037424 */ /* 0x000fe400078e00ff */
[----:B------:R-:W-:-:S03]  /*0ba0*/  IMAD R5, R5, R25, R8 ;  /* 0x0000001905057224 */ /* 0x000fc600078e0208 */
[----:B------:R-:W3:Y:S01]  /*0bb0*/  LDC R26, c[0x0][0x658] ;  /* 0x00019600ff1a7b82 */ /* 0x000ee20000000800 */
[----:B------:R-:W-:Y:S01]  /*0bc0*/  IMAD.IADD R5, R11, 0x1, R5 ;  /* 0x000000010b057824 */ /* 0x000fe200078e0205 */
[----:B0-----:R-:W-:-:S04]  /*0bd0*/  ISETP.NE.U32.AND P0, PT, R28, RZ, PT ;  /* 0x000000ff1c00720c */ /* 0x001fc80003f05070 */
[----:B------:R-:W-:Y:S02]  /*0be0*/  ISETP.NE.AND.EX P0, PT, R29, RZ, PT, P0 ;  /* 0x000000ff1d00720c */ /* 0x000fe40003f05300 */
[----:B------:R-:W0:Y:S01]  /*0bf0*/  LDC R24, c[0x0][0x600] ;  /* 0x00018000ff187b82 */ /* 0x000e220000000800 */
[-CC-:B-1----:R-:W-:Y:S02]  /*0c00*/  SHF.R.U64 R14, R10, R12.reuse, R5.reuse ;  /* 0x0000000c0a0e7219 */ /* 0x182fe40000001205 */
[----:B------:R-:W-:-:S05]  /*0c10*/  SHF.R.U32.HI R5, RZ, R12, R5 ;  /* 0x0000000cff057219 */ /* 0x000fca0000011605 */
[----:B------:R-:W1:Y:S01]  /*0c20*/  LDC R15, c[0x0][0x648] ;  /* 0x00019200ff0f7b82 */ /* 0x000e620000000800 */
[-CC-:B--2---:R-:W-:Y:S02]  /*0c30*/  SHF.R.U64 R27, R14, R22.reuse, R5.reuse ;  /* 0x000000160e1b7219 */ /* 0x184fe40000001205 */
[----:B------:R-:W-:Y:S01]  /*0c40*/  SHF.R.U32.HI R5, RZ, R22, R5 ;  /* 0x00000016ff057219 */ /* 0x000fe20000011605 */
[----:B------:R-:W-:-:S04]  /*0c50*/  IMAD R22, R9, R20, R4 ;  /* 0x0000001409167224 */ /* 0x000fc800078e0204 */
[----:B------:R-:W2:Y:S01]  /*0c60*/  LDC R21, c[0x0][0x638] ;  /* 0x00018e00ff157b82 */ /* 0x000ea20000000800 */
[-CC-:B---3--:R-:W-:Y:S02]  /*0c70*/  SHF.R.U64 R20, R27, R26.reuse, R5.reuse ;  /* 0x0000001a1b147219 */ /* 0x188fe40000001205 */
[-C--:B------:R-:W-:Y:S02]  /*0c80*/  SHF.L.U32 R3, R3, R26.reuse, RZ ;  /* 0x0000001a03037219 */ /* 0x080fe400000006ff */
[----:B------:R-:W-:Y:S01]  /*0c90*/  SHF.R.U32.HI R5, RZ, R26, R5 ;  /* 0x0000001aff057219 */ /* 0x000fe20000011605 */
[----:B------:R-:W-:Y:S01]  /*0ca0*/  IMAD.MOV.U32 R4, RZ, RZ, R20 ;  /* 0x000000ffff047224 */ /* 0x000fe200078e0014 */
[----:B------:R-:W-:Y:S01]  /*0cb0*/  LOP3.LUT R12, RZ, R3, RZ, 0x33, !PT ;  /* 0x00000003ff0c7212 */ /* 0x000fe200078e33ff */
[----:B------:R-:W3:Y:S01]  /*0cc0*/  LDC R25, c[0x0][0x610] ;  /* 0x00018400ff197b82 */ /* 0x000ee20000000800 */
[----:B------:R-:W-:Y:S05]  /*0cd0*/  @!P0 BRA `(.L_x_10) ;  /* 0x0000000000288947 */ /* 0x000fea0003800000 */
[----:B------:R-:W4:Y:S02]  /*0ce0*/  LDC R3, c[0x0][0x64c] ;  /* 0x00019300ff037b82 */ /* 0x000f240000000800 */
[----:B----4-:R-:W-:-:S05]  /*0cf0*/  IADD3 R3, P0, R20, R3, RZ ;  /* 0x0000000314037210 */ /* 0x010fca0007f1e0ff */
        /* <DEDUP_REMOVED lines=8> */
.L_x_10:
[----:B-1----:R-:W-:Y:S01]  /*0d80*/  SHF.R.U64 R4, R4, R15, R5 ;  /* 0x0000000f04047219 */ /* 0x002fe20000001205 */
[----:B0-----:R-:W-:Y:S01]  /*0d90*/  VIADD R5, R24, 0xffffffff ;  /* 0xffffffff18057836 */ /* 0x001fe20000000000 */
[----:B------:R-:W-:Y:S02]  /*0da0*/  SHF.L.U32 R3, R23, R26, RZ ;  /* 0x0000001a17037219 */ /* 0x000fe400000006ff */
[----:B------:R-:W-:Y:S01]  /*0db0*/  LOP3.LUT R12, R27, R12, RZ, 0xc0, !PT ;  /* 0x0000000c1b0c7212 */ /* 0x000fe200078ec0ff */
[----:B------:R-:W-:Y:S01]  /*0dc0*/  IMAD.MOV R8, RZ, RZ, -R4 ;  /* 0x000000ffff087224 */ /* 0x000fe200078e0a04 */
[----:B------:R-:W-:-:S03]  /*0dd0*/  SEL R7, R7, R22, !P1 ;  /* 0x0000001607077207 */ /* 0x000fc60004800000 */
[----:B------:R-:W-:Y:S01]  /*0de0*/  IMAD R12, R3, R4, R12 ;  /* 0x00000004030c7224 */ /* 0x000fe200078e020c */
[----:B------:R-:W-:Y:S01]  /*0df0*/  LOP3.LUT R4, R14, R5, RZ, 0xc0, !PT ;  /* 0x000000050e047212 */ /* 0x000fe200078ec0ff */
[----:B--2---:R-:W-:Y:S02]  /*0e00*/  IMAD R3, R8, R21, R20 ;  /* 0x0000001508037224 */ /* 0x004fe400078e0214 */
[----:B---3--:R-:W-:Y:S02]  /*0e10*/  IMAD R7, R12, R25, R7 ;  /* 0x000000190c077224 */ /* 0x008fe400078e0207 */
[----:B------:R-:W-:Y:S02]  /*0e20*/  IMAD.MOV.U32 R5, RZ, RZ, 0x1 ;  /* 0x00000001ff057424 */ /* 0x000fe400078e00ff */
[----:B------:R-:W-:-:S03]  /*0e30*/  IMAD R4, R3, R24, R4 ;  /* 0x0000001803047224 */ /* 0x000fc600078e0204 */
[----:B------:R-:W-:Y:S02]  /*0e40*/  PRMT R3, R5, 0x7610, R3 ;  /* 0x0000761005037816 */ /* 0x000fe40000000003 */
[----:B------:R-:W-:Y:S02]  /*0e50*/  SEL R70, R4, R7, !P1 ;  /* 0x0000000704467207 */ /* 0x000fe40004800000 */
[----:B------:R-:W-:-:S07]  /*0e60*/  SEL R71, R7, R4, !P1 ;  /* 0x0000000407477207 */ /* 0x000fce0004800000 */
.L_x_8:
[----:B------:R-:W-:-:S08]  /*0e70*/  NOP ;  /* 0x0000000000007918 */ /* 0x000fd00000000000 */
[----:B------:R-:W0:Y:S02]  /*0e80*/  USETMAXREG.TRY_ALLOC.CTAPOOL UP0, 0xe8 ;  /* 0x000000e8000079c8 */ /* 0x000e240008000600 */
[----:B0-----:R-:W-:-:S13]  /*0e90*/  PLOP3.LUT P0, PT, PT, PT, UP0, 0x80, 0x0 ;  /* 0x000000000000781c */ /* 0x001fda0003f0f008 */
[----:B------:R-:W-:Y:S05]  /*0ea0*/  @!P0 BRA `(.L_x_8) ;  /* 0xfffffffc00f08947 */ /* 0x000fea000383ffff */
[----:B------:R-:W-:Y:S01]  /*0eb0*/  ULDC.64 UR4, c[0x0][0x598] ;  /* 0x0001660000047ab9 */ /* 0x000fe20000000a00 */
[----:B------:R-:W-:Y:S01]  /*0ec0*/  ULDC.64 UR36, c[0x0][0x208] ;  /* 0x0000820000247ab9 */ /* 0x000fe20000000a00 */
[----:B------:R-:W-:-:S04]  /*0ed0*/  ISETP.NE.U32.AND P0, PT, RZ, UR4, PT ;  /* 0x00000004ff007c0c */ /* 0x000fc8000bf05070 */
[----:B------:R-:W-:-:S13]  /*0ee0*/  ISETP.NE.AND.EX P0, PT, RZ, UR5, PT, P0 ;  /* 0x00000005ff007c0c */ /* 0x000fda000bf05300 */
[----:B------:R-:W-:Y:S05]  /*0ef0*/  @!P0 BRA `(.L_x_11) ;  /* 0x00000000001c8947 */ /* 0x000fea0003800000 */
[----:B------:R-:W0:Y:S02]  /*0f00*/  LDC.64 R4, c[0x0][0x598] ;  /* 0x00016600ff047b82 */ /* 0x000e240000000a00 */
[----:B0-----:R-:W2:Y:S02]  /*0f10*/  LDG.E.64 R4, desc[UR36][R4.64] ;  /* 0x0000002404047981 */ /* 0x001ea4000c1e1b00 */
[----:B--2---:R-:W-:-:S04]  /*0f20*/  ISETP.NE.U32.AND P0, PT, R4, RZ, PT ;  /* 0x000000ff0400720c */ /* 0x004fc80003f05070 */
[----:B------:R-:W-:-:S13]  /*0f30*/  ISETP.NE.AND.EX P0, PT, R5, RZ, PT, P0 ;  /* 0x000000ff0500720c */ /* 0x000fda0003f05300 */
[----:B------:R-:W-:Y:S05]  /*0f40*/  @!P0 BRA `(.L_x_11) ;  /* 0x0000000000088947 */ /* 0x000fea0003800000 */
[----:B------:R0:W5:Y:S01]  /*0f50*/  LD.E R56, desc[UR36][R4.64] ;  /* 0x0000002404387980 */ /* 0x000162000c101900 */
[----:B------:R-:W-:Y:S05]  /*0f60*/  BRA `(.L_x_12) ;  /* 0x0000000000247947 */ /* 0x000fea0003800000 */
.L_x_11:
[----:B------:R-:W-:Y:S02]  /*0f70*/  ULDC.64 UR4, c[0x0][0x588] ;  /* 0x0001620000047ab9 */ /* 0x000fe40000000a00 */
[----:B------:R-:W-:-:S04]  /*0f80*/  ISETP.NE.U32.AND P0, PT, RZ, UR4, PT ;  /* 0x00000004ff007c0c */ /* 0x000fc8000bf05070 */
[----:B------:R-:W-:-:S13]  /*0f90*/  ISETP.NE.AND.EX P0, PT, RZ, UR5, PT, P0 ;  /* 0x00000005ff007c0c */ /* 0x000fda000bf05300 */
[----:B------:R-:W-:Y:S05]  /*0fa0*/  @!P0 BRA `(.L_x_13) ;  /* 0x00000000000c8947 */ /* 0x000fea0003800000 */
[----:B------:R-:W0:Y:S02]  /*0fb0*/  LDC.64 R56, c[0x0][0x588] ;  /* 0x00016200ff387b82 */ /* 0x000e240000000a00 */
[----:B0-----:R1:W5:Y:S01]  /*0fc0*/  LDG.E R56, desc[UR36][R56.64] ;  /* 0x0000002438387981 */ /* 0x001362000c1e1900 */
[----:B------:R-:W-:Y:S05]  /*0fd0*/  BRA `(.L_x_12) ;  /* 0x0000000000087947 */ /* 0x000fea0003800000 */
.L_x_13:
[----:B------:R-:W-:Y:S02]  /*0fe0*/  ULDC UR4, c[0x0][0x580] ;  /* 0x0001600000047ab9 */ /* 0x000fe40000000800 */
[----:B------:R-:W-:-:S07]  /*0ff0*/  IMAD.U32 R56, RZ, RZ, UR4 ;  /* 0x00000004ff387e24 */ /* 0x000fce000f8e00ff */
.L_x_12:
[----:B------:R-:W-:Y:S02]  /*1000*/  ULDC.64 UR4, c[0x0][0x5a0] ;  /* 0x0001680000047ab9 */ /* 0x000fe40000000a00 */
[----:B------:R-:W-:-:S04]  /*1010*/  ISETP.NE.U32.AND P0, PT, RZ, UR4, PT ;  /* 0x00000004ff007c0c */ /* 0x000fc8000bf05070 */
[----:B------:R-:W-:-:S13]  /*1020*/  ISETP.NE.AND.EX P0, PT, RZ, UR5, PT, P0 ;  /* 0x00000005ff007c0c */ /* 0x000fda000bf05300 */
[----:B------:R-:W-:Y:S05]  /*1030*/  @!P0 BRA `(.L_x_14) ;  /* 0x00000000001c8947 */ /* 0x000fea0003800000 */
[----:B0-----:R-:W0:Y:S02]  /*1040*/  LDC.64 R4, c[0x0][0x5a0] ;  /* 0x00016800ff047b82 */ /* 0x001e240000000a00 */
[----:B0-----:R-:W2:Y:S02]  /*1050*/  LDG.E.64 R4, desc[UR36][R4.64] ;  /* 0x0000002404047981 */ /* 0x001ea4000c1e1b00 */
[----:B--2---:R-:W-:-:S04]  /*1060*/  ISETP.NE.U32.AND P0, PT, R4, RZ, PT ;  /* 0x000000ff0400720c */ /* 0x004fc80003f05070 */
[----:B------:R-:W-:-:S13]  /*1070*/  ISETP.NE.AND.EX P0, PT, R5, RZ, PT, P0 ;  /* 0x000000ff0500720c */ /* 0x000fda0003f05300 */
[----:B------:R-:W-:Y:S05]  /*1080*/  @!P0 BRA `(.L_x_14) ;  /* 0x0000000000088947 */ /* 0x000fea0003800000 */
[----:B-1----:R0:W5:Y:S01]  /*1090*/  LD.E R57, desc[UR36][R4.64] ;  /* 0x0000002404397980 */ /* 0x002162000c101900 */
[----:B------:R-:W-:Y:S05]  /*10a0*/  BRA `(.L_x_15) ;  /* 0x0000000000247947 */ /* 0x000fea0003800000 */
.L_x_14:
[----:B------:R-:W-:Y:S02]  /*10b0*/  ULDC.64 UR4, c[0x0][0x590] ;  /* 0x0001640000047ab9 */ /* 0x000fe40000000a00 */
[----:B------:R-:W-:-:S04]  /*10c0*/  ISETP.NE.U32.AND P0, PT, RZ, UR4, PT ;  /* 0x00000004ff007c0c */ /* 0x000fc8000bf05070 */
[----:B------:R-:W-:-:S13]  /*10d0*/  ISETP.NE.AND.EX P0, PT, RZ, UR5, PT, P0 ;  /* 0x00000005ff007c0c */ /* 0x000fda000bf05300 */
[----:B------:R-:W-:Y:S05]  /*10e0*/  @!P0 BRA `(.L_x_16) ;  /* 0x00000000000c8947 */ /* 0x000fea0003800000 */
[----:B0-----:R-:W1:Y:S02]  /*10f0*/  LDC.64 R4, c[0x0][0x590] ;  /* 0x00016400ff047b82 */ /* 0x001e640000000a00 */
[----:B-1----:R1:W5:Y:S01]  /*1100*/  LDG.E R57, desc[UR36][R4.64] ;  /* 0x0000002404397981 */ /* 0x002362000c1e1900 */
[----:B------:R-:W-:Y:S05]  /*1110*/  BRA `(.L_x_15) ;  /* 0x0000000000087947 */ /* 0x000fea0003800000 */
.L_x_16:
[----:B------:R-:W-:Y:S02]  /*1120*/  ULDC UR4, c[0x0][0x584] ;  /* 0x0001610000047ab9 */ /* 0x000fe40000000800 */
[----:B-1----:R-:W-:-:S07]  /*1130*/  IMAD.U32 R57, RZ, RZ, UR4 ;  /* 0x00000004ff397e24 */ /* 0x002fce000f8e00ff */
.L_x_15:
[----:B------:R-:W-:-:S13]  /*1140*/  LOP3.LUT P0, RZ, R3, 0xff, RZ, 0xc0, !PT ;  /* 0x000000ff03ff7812 */ /* 0x000fda000780c0ff */
[----:B------:R-:W-:Y:S05]  /*1150*/  @!P0 EXIT ;  /* 0x000000000000894d */ /* 0x000fea0003800000 */
[----:B------:R-:W2:Y:S01]  /*1160*/  LDC R60, c[0x0][0x658] ;  /* 0x00019600ff3c7b82 */ /* 0x000ea20000000800 */
[----:B------:R-:W-:Y:S01]  /*1170*/  ULDC.64 UR6, c[0x0][0x288] ;  /* 0x0000a20000067ab9 */ /* 0x000fe20000000a00 */
[----:B------:R-:W-:Y:S01]  /*1180*/  LOP3.LUT R6, R6, 0x1, RZ, 0xc0, !PT ;  /* 0x0000000106067812 */ /* 0x000fe200078ec0ff */
[----:B------:R-:W-:Y:S01]  /*1190*/  UIADD3 UR4, UR7, 0x3f, URZ ;  /* 0x0000003f07047890 */ /* 0x000fe2000fffe03f */
[----:B------:R-:W-:Y:S01]  /*11a0*/  SHF.R.U32.HI R3, RZ, 0x2, R62 ;  /* 0x00000002ff037819 */ /* 0x000fe2000001163e */
[----:B01----:R-:W-:Y:S01]  /*11b0*/  IMAD.MOV.U32 R5, RZ, RZ, -0x1 ;  /* 0xffffffffff057424 */ /* 0x003fe200078e00ff */
[----:B------:R-:W-:Y:S01]  /*11c0*/  SHF.R.U32.HI R0, RZ, 0x1, R0 ;  /* 0x00000001ff007819 */ /* 0x000fe20000011600 */
[----:B------:R-:W-:Y:S01]  /*11d0*/  USHF.R.S32.HI UR5, URZ, 0x1f, UR4 ;  /* 0x0000001f3f057899 */ /* 0x000fe20008011404 */
[----:B------:R-:W0:Y:S01]  /*11e0*/  LDC.64 R58, c[0x0][0x5c8] ;  /* 0x00017200ff3a7b82 */ /* 0x000e220000000a00 */
[----:B------:R-:W-:Y:S01]  /*11f0*/  IMAD.SHL.U32 R22, R6, 0x40, RZ ;  /* 0x0000004006167824 */ /* 0x000fe200078e00ff */
[----:B------:R-:W-:Y:S01]  /*1200*/  LOP3.LUT R3, R3, 0x7, RZ, 0xc0, !PT ;  /* 0x0000000703037812 */ /* 0x000fe200078ec0ff */
[----:B------:R-:W-:Y:S01]  /*1210*/  ULEA.HI UR5, UR5, UR4, URZ, 0x6 ;  /* 0x0000000405057291 */ /* 0x000fe2000f8f303f */
[----:B------:R-:W-:Y:S01]  /*1220*/  LOP3.LUT R0, R0, 0x30, RZ, 0xc0, !PT ;  /* 0x0000003000007812 */ /* 0x000fe200078ec0ff */
[----:B------:R-:W-:Y:S01]  /*1230*/  IMAD.MOV.U32 R7, RZ, RZ, 0x1 ;  /* 0x00000001ff077424 */ /* 0x000fe200078e00ff */
[--C-:B------:R-:W-:Y:S01]  /*1240*/  LOP3.LUT R22, R22, 0x40, R3.reuse, 0xe2, !PT ;  /* 0x0000004016167812 */ /* 0x100fe200078ee203 */
[----:B------:R-:W-:Y:S01]  /*1250*/  USHF.R.S32.HI UR43, URZ, 0x6, UR5 ;  /* 0x000000063f2b7899 */ /* 0x000fe20008011405 */
[----:B------:R-:W1:Y:S01]  /*1260*/  LDC R64, c[0x0][0x600] ;  /* 0x00018000ff407b82 */ /* 0x000e620000000800 */
[----:B------:R-:W-:Y:S01]  /*1270*/  IADD3 R3, RZ, -R0, -R3 ;  /* 0x80000000ff037210 */ /* 0x000fe20007ffe803 */
[----:B------:R-:W-:Y:S01]  /*1280*/  IMAD.U32 R4, RZ, RZ, UR6 ;  /* 0x00000006ff047e24 */ /* 0x000fe2000f8e00ff */
[C---:B------:R-:W-:Y:S01]  /*1290*/  LOP3.LUT R61, R62.reuse, 0x3, RZ, 0xc0, !PT ;  /* 0x000000033e3d7812 */ /* 0x040fe200078ec0ff */
[----:B------:R-:W-:Y:S01]  /*12a0*/  UISETP.LT.AND UP0, UPT, UR43, 0x1, UPT ;  /* 0x000000012b00788c */ /* 0x000fe2000bf01270 */
[----:B------:R-:W-:Y:S01]  /*12b0*/  LOP3.LUT R63, R62, 0x80, RZ, 0xc0, !PT ;  /* 0x000000803e3f7812 */ /* 0x000fe200078ec0ff */
[----:B------:R-:W-:Y:S01]  /*12c0*/  IMAD R3, R6, -0x40, R3 ;  /* 0xffffffc006037824 */ /* 0x000fe200078e0203 */
[----:B------:R-:W-:Y:S01]  /*12d0*/  ULDC UR4, c[0x0][0x284] ;  /* 0x0000a10000047ab9 */ /* 0x000fe20000000800 */
[----:B--2---:R-:W-:Y:S01]  /*12e0*/  SHF.L.U32 R5, R5, R60, RZ ;  /* 0x0000003c05057219 */ /* 0x004fe200000006ff */
[----:B------:R-:W-:Y:S01]  /*12f0*/  USEL UR44, UR43, 0x1, UP0 ;  /* 0x000000012b2c7887 */ /* 0x000fe20008000000 */
[----:B------:R-:W-:Y:S01]  /*1300*/  IMAD R61, R61, -0x2, R4 ;  /* 0xfffffffe3d3d7824 */ /* 0x000fe200078e0204 */
[----:B------:R-:W-:Y:S01]  /*1310*/  LOP3.LUT R22, R22, R0, RZ, 0xfc, !PT ;  /* 0x0000000016167212 */ /* 0x000fe200078efcff */
[----:B------:R-:W-:Y:S01]  /*1320*/  IMAD.SHL.U32 R62, R62, 0x2, RZ ;  /* 0x000000023e3e7824 */ /* 0x000fe200078e00ff */
[----:B------:R-:W-:Y:S01]  /*1330*/  SHF.L.U32 R60, R7, R60, RZ ;  /* 0x0000003c073c7219 */ /* 0x000fe200000006ff */
[----:B------:R-:W-:Y:S01]  /*1340*/  VIADD R66, R3, UR4 ;  /* 0x0000000403427c36 */ /* 0x000fe20008000000 */
[----:B------:R-:W-:Y:S01]  /*1350*/  LOP3.LUT R69, R18, 0x1, RZ, 0xfc, !PT ;  /* 0x0000000112457812 */ /* 0x000fe200078efcff */
[----:B------:R-:W-:Y:S01]  /*1360*/  IMAD.MOV.U32 R23, RZ, RZ, RZ ;  /* 0x000000ffff177224 */ /* 0x000fe200078e00ff */
[C---:B0-----:R-:W-:Y:S01]  /*1370*/  SHF.L.U64.HI R59, R58.reuse, 0x3, R59 ;  /* 0x000000033a3b7819 */ /* 0x041fe2000001023b */
[----:B------:R-:W-:Y:S01]  /*1380*/  IMAD.SHL.U32 R58, R58, 0x8, RZ ;  /* 0x000000083a3a7824 */ /* 0x000fe200078e00ff */
[----:B------:R-:W-:Y:S01]  /*1390*/  SHF.R.U32.HI R63, RZ, 0x7, R63 ;  /* 0x00000007ff3f7819 */ /* 0x000fe2000001163f */
[----:B------:R-:W-:Y:S01]  /*13a0*/  UIADD3 UR44, UR43, -UR44, URZ ;  /* 0x8000002c2b2c7290 */ /* 0x000fe2000fffe03f */
[----:B------:R-:W-:Y:S01]  /*13b0*/  LOP3.LUT R65, RZ, R5, RZ, 0x33, !PT ;  /* 0x00000005ff417212 */ /* 0x000fe200078e33ff */
[----:B------:R-:W-:Y:S01]  /*13c0*/  UMOV UR40, URZ ;  /* 0x0000003f00287c82 */ /* 0x000fe20008000000 */
[----:B------:R-:W-:Y:S01]  /*13d0*/  UMOV UR42, URZ ;  /* 0x0000003f002a7c82 */ /* 0x000fe20008000000 */
[----:B-1----:R-:W-:-:S08]  /*13e0*/  VIADD R64, R64, 0xffffffff ;  /* 0xffffffff40407836 */ /* 0x002fd00000000000 */
.L_x_98:
[----:B0-----:R-:W0:Y:S01]  /*13f0*/  SHFL.IDX PT, R0, R63, RZ, 0x1f ;  /* 0x00001fff3f007589 */ /* 0x001e2200000e0000 */
[----:B-1----:R-:W1:Y:S01]  /*1400*/  S2UR UR7, SR_CgaCtaId ;  /* 0x00000000000779c3 */ /* 0x002e620000008800 */
[----:B------:R-:W-:Y:S01]  /*1410*/  UMOV UR6, 0x400 ;  /* 0x0000040000067882 */ /* 0x000fe20000000000 */
[----:B0-----:R-:W-:Y:S01]  /*1420*/  R2UR UR4, R0 ;  /* 0x00000000000472ca */ /* 0x001fe200000e0000 */
[----:B-1----:R-:W-:-:S12]  /*1430*/  ULEA UR6, UR7, UR6, 0x18 ;  /* 0x0000000607067291 */ /* 0x002fd8000f8ec03f */
[----:B------:R-:W-:-:S04]  /*1440*/  ULEA.HI UR5, UR4, UR4, URZ, 0x1 ;  /* 0x0000000404057291 */ /* 0x000fc8000f8f083f */
[----:B------:R-:W-:-:S04]  /*1450*/  ULOP3.LUT UR5, UR5, 0x7fffe, URZ, 0xc0, !UPT ;  /* 0x0007fffe05057892 */ /* 0x000fc8000f8ec03f */
[----:B------:R-:W-:-:S03]  /*1460*/  UIADD3 UR5, UR4, -UR5, URZ ;  /* 0x8000000504057290 */ /* 0x000fc6000fffe03f */
[----:B------:R-:W-:Y:S01]  /*1470*/  ULDC UR4, c[0x0][0x28c] ;  /* 0x0000a30000047ab9 */ /* 0x000fe20000000800 */
[----:B------:R-:W-:Y:S01]  /*1480*/  ULEA UR5, UR5, UR6, 0xd ;  /* 0x0000000605057291 */ /* 0x000fe2000f8e683f */
[----:B------:R-:W-:-:S03]  /*1490*/  ISETP.LT.AND P0, PT, RZ, UR4, PT ;  /* 0x00000004ff007c0c */ /* 0x000fc6000bf01270 */
[----:B------:R-:W-:-:S04]  /*14a0*/  UIADD3 UR5, UR5, 0x100, URZ ;  /* 0x0000010005057890 */ /* 0x000fc8000fffe03f */
[----:B------:R-:W-:-:S04]  /*14b0*/  USHF.R.U32.HI UR5, URZ, 0x4, UR5 ;  /* 0x000000043f057899 */ /* 0x000fc80008011605 */
[----:B------:R-:W-:-:S04]  /*14c0*/  ULOP3.LUT UR5, UR5, 0x3fff, URZ, 0xc0, !UPT ;  /* 0x00003fff05057892 */ /* 0x000fc8000f8ec03f */
[----:B------:R-:W-:Y:S01]  /*14d0*/  ULOP3.LUT UR45, UR5, 0x10000, URZ, 0xfc, !UPT ;  /* 0x00010000052d7892 */ /* 0x000fe2000f8efc3f */
[----:B---345:R-:W-:Y:S11]  /*14e0*/  @P0 BRA `(.L_x_17) ;  /* 0x0000000000400947 */ /* 0x038ff60003800000 */
[----:B------:R-:W-:Y:S01]  /*14f0*/  MOV R0, 0x0 ;  /* 0x0000000000007802 */ /* 0x000fe20000000f00 */
[----:B------:R-:W-:Y:S01]  /*1500*/  ULDC.64 UR4, c[0x4][0x68] ;  /* 0x01001a0000047ab9 */ /* 0x000fe20000000a00 */
[----:B------:R-:W-:Y:S01]  /*1510*/  ULDC.64 UR6, c[0x4][0x8] ;  /* 0x0100020000067ab9 */ /* 0x000fe20000000a00 */
[----:B------:R-:W-:Y:S01]  /*1520*/  IMAD.U32 R4, RZ, RZ, UR4 ;  /* 0x00000004ff047e24 */ /* 0x000fe2000f8e00ff */
[----:B------:R0:W1:Y:S01]  /*1530*/  LDC.64 R14, c[0x4][R0] ;  /* 0x01000000000e7b82 */ /* 0x0000620000000a00 */
[----:B------:R-:W-:Y:S01]  /*1540*/  IMAD.U32 R5, RZ, RZ, UR5 ;  /* 0x00000005ff057e24 */ /* 0x000fe2000f8e00ff */
[----:B------:R-:W-:Y:S01]  /*1550*/  ULDC.64 UR4, c[0x4][0x70] ;  /* 0x01001c0000047ab9 */ /* 0x000fe20000000a00 */
[----:B------:R-:W-:Y:S02]  /*1560*/  IMAD.U32 R10, RZ, RZ, UR6 ;  /* 0x00000006ff0a7e24 */ /* 0x000fe4000f8e00ff */
[----:B------:R-:W-:Y:S02]  /*1570*/  IMAD.U32 R6, RZ, RZ, UR4 ;  /* 0x00000004ff067e24 */ /* 0x000fe4000f8e00ff */
[----:B------:R-:W-:-:S02]  /*1580*/  IMAD.U32 R7, RZ, RZ, UR5 ;  /* 0x00000005ff077e24 */ /* 0x000fc4000f8e00ff */
[----:B------:R-:W-:Y:S02]  /*1590*/  IMAD.U32 R11, RZ, RZ, UR7 ;  /* 0x00000007ff0b7e24 */ /* 0x000fe4000f8e00ff */
[----:B------:R-:W-:Y:S02]  /*15a0*/  IMAD.MOV.U32 R8, RZ, RZ, 0x1e1 ;  /* 0x000001e1ff087424 */ /* 0x000fe400078e00ff */
[----:B------:R-:W-:Y:S02]  /*15b0*/  IMAD.MOV.U32 R12, RZ, RZ, 0x1 ;  /* 0x00000001ff0c7424 */ /* 0x000fe400078e00ff */
[----:B0-----:R-:W-:-:S07]  /*15c0*/  IMAD.MOV.U32 R13, RZ, RZ, RZ ;  /* 0x000000ffff0d7224 */ /* 0x001fce00078e00ff */
[----:B------:R-:W-:-:S07]  /*15d0*/  LEPC R20, `(.L_x_17) ;  /* 0x000000001014794e */ /* 0x000fce0000000000 */
[----:B-1---5:R-:W-:Y:S05]  /*15e0*/  CALL.ABS.NOINC R14 ;  /* 0x000000000e007343 */ /* 0x022fea0003c00000 */
.L_x_17:
[----:B------:R-:W-:-:S13]  /*15f0*/  ISETP.NE.AND P0, PT, R69, 0x3, PT ;  /* 0x000000034500780c */ /* 0x000fda0003f05270 */
[----:B------:R-:W-:Y:S05]  /*1600*/  @!P0 BRA `(.L_x_18) ;  /* 0x0000000000048947 */ /* 0x000fea0003800000 */
[----:B------:R-:W-:Y:S01]  /*1610*/  BPT.TRAP 0x1 ;  /* 0x000000040000795c */ /* 0x000fe20000300000 */
.L_x_18:
[----:B------:R-:W0:Y:S01]  /*1620*/  S2UR UR5, SR_CgaCtaId ;  /* 0x00000000000579c3 */ /* 0x000e220000008800 */
[----:B------:R-:W-:Y:S01]  /*1630*/  UMOV UR4, 0x400 ;  /* 0x0000040000047882 */ /* 0x000fe20000000000 */
[----:B------:R-:W-:Y:S02]  /*1640*/  IMAD.U32 R0, RZ, RZ, UR40 ;  /* 0x00000028ff007e24 */ /* 0x000fe4000f8e00ff */
[----:B------:R-:W-:-:S03]  /*1650*/  IMAD.U32 R3, RZ, RZ, UR42 ;  /* 0x0000002aff037e24 */ /* 0x000fc6000f8e00ff */
[----:B------:R-:W-:Y:S01]  /*1660*/  SHF.L.U32 R0, R0, 0x1f, RZ ;  /* 0x0000001f00007819 */ /* 0x000fe200000006ff */
[----:B0-----:R-:W-:-:S06]  /*1670*/  ULEA UR4, UR5, UR4, 0x18 ;  /* 0x0000000405047291 */ /* 0x001fcc000f8ec03f */
[----:B------:R-:W-:-:S04]  /*1680*/  IMAD.U32 R6, RZ, RZ, UR4 ;  /* 0x00000004ff067e24 */ /* 0x000fc8000f8e00ff */
[----:B------:R-:W-:-:S04]  /*1690*/  IMAD R3, R3, 0x8, R6 ;  /* 0x0000000803037824 */ /* 0x000fc800078e0206 */
[----:B------:R0:W1:Y:S01]  /*16a0*/  SYNCS.PHASECHK.TRANS64.TRYWAIT P1, [R3+URZ], R0 ;  /* 0x00000000030075a7 */ /* 0x000062000802017f */
[----:B------:R-:W-:Y:S05]  /*16b0*/  @!P0 BRA `(.L_x_19) ;  /* 0x0000000000048947 */ /* 0x000fea0003800000 */
[----:B------:R-:W-:Y:S01]  /*16c0*/  BPT.TRAP 0x1 ;  /* 0x000000040000795c */ /* 0x000fe20000300000 */
.L_x_19:
[----:B------:R-:W-:-:S05]  /*16d0*/  IMAD.U32 R4, RZ, RZ, UR44 ;  /* 0x0000002cff047e24 */ /* 0x000fca000f8e00ff */
[----:B------:R-:W-:Y:S01]  /*16e0*/  ISETP.GE.AND P2, PT, R4, 0x1, PT ;  /* 0x000000010400780c */ /* 0x000fe20003f46270 */
[----:B-1----:R-:W-:-:S12]  /*16f0*/  @P1 BRA `(.L_x_20) ;  /* 0x0000000000081947 */ /* 0x002fd80003800000 */
[----:B------:R-:W1:Y:S02]  /*1700*/  SYNCS.PHASECHK.TRANS64.TRYWAIT P1, [R3+URZ], R0 ;  /* 0x00000000030075a7 */ /* 0x000e64000802017f */
[----:B-1----:R-:W-:Y:S05]  /*1710*/  @!P1 BRA `(.L_x_21) ;  /* 0x0000004800c09947 */ /* 0x002fea0003800000 */
.L_x_20:
[----:B------:R-:W-:Y:S05]  /*1720*/  WARPSYNC.ALL ;  /* 0x0000000000007948 */ /* 0x000fea0003800000 */
[----:B------:R-:W-:Y:S01]  /*1730*/  R2UR UR4, R6 ;  /* 0x00000000060472ca */ /* 0x000fe200000e0000 */
[----:B------:R-:W-:Y:S01]  /*1740*/  ULEA UR5, UR42, UR45, 0xb ;  /* 0x0000002d2a057291 */ /* 0x000fe2000f8e583f */
[----:B------:R-:W-:Y:S01]  /*1750*/  WARPGROUP.ARRIVE ;  /* 0x00000000000079c5 */ /* 0x000fe20000000000 */
[----:B------:R-:W-:Y:S01]  /*1760*/  UMOV UR9, 0x40000040 ;  /* 0x4000004000097882 */ /* 0x000fe20000000000 */
[----:B------:R-:W-:-:S04]  /*1770*/  UMOV UR11, 0x40000040 ;  /* 0x40000040000b7882 */ /* 0x000fc80000000000 */
[----:B------:R-:W-:-:S05]  /*1780*/  UMOV UR8, UR5 ;  /* 0x0000000500087c82 */ /* 0x000fca0008000000 */
[----:B------:R-:W-:-:S04]  /*1790*/  UIADD3 UR4, UR4, 0x18100, URZ ;  /* 0x0001810004047890 */ /* 0x000fc8000fffe03f */
[----:B------:R-:W-:-:S04]  /*17a0*/  USHF.R.U32.HI UR4, URZ, 0x4, UR4 ;  /* 0x000000043f047899 */ /* 0x000fc80008011604 */
[----:B------:R-:W-:-:S04]  /*17b0*/  ULOP3.LUT UR4, UR4, 0x3fff, URZ, 0xc0, !UPT ;  /* 0x00003fff04047892 */ /* 0x000fc8000f8ec03f */
[----:B------:R-:W-:-:S04]  /*17c0*/  ULOP3.LUT UR4, UR4, 0x10000, URZ, 0xfc, !UPT ;  /* 0x0001000004047892 */ /* 0x000fc8000f8efc3f */
[----:B------:R-:W-:-:S07]  /*17d0*/  ULEA UR6, UR42, UR4, 0xa ;  /* 0x000000042a067291 */ /* 0x000fce000f8e503f */
[----:B------:R-:W-:Y:S02]  /*17e0*/  UMOV UR10, UR6 ;  /* 0x00000006000a7c82 */ /* 0x000fe40008000000 */
[----:B------:R-:W-:Y:S01]  /*17f0*/  HGMMA.64x64x8.F32.TF32 R24, gdesc[UR8], RZ, !UPT, gsb0 ;  /* 0x04e00000081879f0 */ /* 0x000fe2000c0028ff */
[----:B------:R-:W-:Y:S02]  /*1800*/  UIADD3 UR8, UR5, 0x2, URZ ;  /* 0x0000000205087890 */ /* 0x000fe4000fffe03f */
[----:B------:R-:W-:Y:S01]  /*1810*/  UIADD3 UR10, UR6, 0x2, URZ ;  /* 0x00000002060a7890 */ /* 0x000fe2000fffe03f */
[----:B------:R-:W-:Y:S01]  /*1820*/  UMOV UR9, 0x40000040 ;  /* 0x4000004000097882 */ /* 0x000fe20000000000 */
[----:B------:R-:W-:Y:S01]  /*1830*/  UMOV UR11, 0x40000040 ;  /* 0x40000040000b7882 */ /* 0x000fe20000000000 */
[----:B------:R-:W-:Y:S02]  /*1840*/  WARPGROUP.DEPBAR.LE gsb0, 0x0 ;  /* 0x00008000000079c5 */ /* 0x000fe40000010000 */
[----:B------:R-:W-:-:S06]  /*1850*/  WARPGROUP.ARRIVE ;  /* 0x00000000000079c5 */ /* 0x000fcc0000000000 */
[----:B------:R-:W-:Y:S01]  /*1860*/  HGMMA.64x64x8.F32.TF32 R24, gdesc[UR8], R24, gsb0 ;  /* 0x04e00000081879f0 */ /* 0x000fe20008002818 */
        /* <DEDUP_REMOVED lines=41> */
[----:B------:R-:W-:Y:S03]  /*1b00*/  HGMMA.64x64x8.F32.TF32 R24, gdesc[UR8], R24, gsb0 ;  /* 0x04e00000081879f0 */ /* 0x000fe60008002818 */
[----:B------:R-:W-:Y:S02]  /*1b10*/  WARPGROUP.DEPBAR.LE gsb0, 0x0 ;  /* 0x00008000000079c5 */ /* 0x000fe40000010000 */
[----:B------:R-:W-:Y:S05]  /*1b20*/  @!P2 BRA `(.L_x_22) ;  /* 0x000000040098a947 */ /* 0x000fea0003800000 */
[----:B------:R-:W-:Y:S01]  /*1b30*/  UIADD3 UR5, UR42, 0x1, URZ ;  /* 0x000000012a057890 */ /* 0x000fe2000fffe03f */
[----:B01----:R-:W-:Y:S02]  /*1b40*/  IMAD.U32 R0, RZ, RZ, UR44 ;  /* 0x0000002cff007e24 */ /* 0x003fe4000f8e00ff */
[----:B------:R-:W-:Y:S01]  /*1b50*/  IMAD.U32 R3, RZ, RZ, UR42 ;  /* 0x0000002aff037e24 */ /* 0x000fe2000f8e00ff */
[----:B------:R-:W-:-:S04]  /*1b60*/  UISETP.NE.AND UP0, UPT, UR5, 0x3, UPT ;  /* 0x000000030500788c */ /* 0x000fc8000bf05270 */
[----:B------:R-:W-:Y:S02]  /*1b70*/  USEL UR6, URZ, 0x1, UP0 ;  /* 0x000000013f067887 */ /* 0x000fe40008000000 */
[----:B------:R-:W-:Y:S02]  /*1b80*/  USEL UR5, UR5, URZ, UP0 ;  /* 0x0000003f05057287 */ /* 0x000fe40008000000 */
[----:B------:R-:W-:-:S06]  /*1b90*/  ULOP3.LUT UR6, UR40, UR6, URZ, 0x3c, !UPT ;  /* 0x0000000628067292 */ /* 0x000fcc000f8e3c3f */
[----:B------:R-:W-:-:S07]  /*1ba0*/  IMAD.U32 R7, RZ, RZ, UR6 ;  /* 0x00000006ff077e24 */ /* 0x000fce000f8e00ff */
.L_x_29:
[----:B------:R-:W-:Y:S05]  /*1bb0*/  @!P0 BRA `(.L_x_23) ;  /* 0x0000000000048947 */ /* 0x000fea0003800000 */
[----:B------:R-:W-:Y:S01]  /*1bc0*/  BPT.TRAP 0x1 ;  /* 0x000000040000795c */ /* 0x000fe20000300000 */
.L_x_23:
[----:B------:R-:W0:Y:S01]  /*1bd0*/  S2UR UR7, SR_CgaCtaId ;  /* 0x00000000000779c3 */ /* 0x000e220000008800 */
[----:B------:R-:W-:Y:S01]  /*1be0*/  UMOV UR6, 0x400 ;  /* 0x0000040000067882 */ /* 0x000fe20000000000 */
[----:B------:R-:W-:Y:S01]  /*1bf0*/  IMAD.U32 R5, RZ, RZ, UR5 ;  /* 0x00000005ff057e24 */ /* 0x000fe2000f8e00ff */
[----:B------:R-:W-:Y:S01]  /*1c00*/  SHF.L.U32 R4, R7, 0x1f, RZ ;  /* 0x0000001f07047819 */ /* 0x000fe200000006ff */
[----:B0-----:R-:W-:-:S06]  /*1c10*/  ULEA UR6, UR7, UR6, 0x18 ;  /* 0x0000000607067291 */ /* 0x001fcc000f8ec03f */
[----:B------:R-:W-:-:S04]  /*1c20*/  IMAD.U32 R6, RZ, RZ, UR6 ;  /* 0x00000006ff067e24 */ /* 0x000fc8000f8e00ff */
[----:B------:R-:W-:-:S04]  /*1c30*/  IMAD R5, R5, 0x8, R6 ;  /* 0x0000000805057824 */ /* 0x000fc800078e0206 */
[----:B------:R0:W1:Y:S01]  /*1c40*/  SYNCS.PHASECHK.TRANS64.TRYWAIT P1, [R5+URZ], R4 ;  /* 0x00000004050075a7 */ /* 0x000062000802017f */
[----:B------:R-:W-:Y:S05]  /*1c50*/  @!P0 BRA `(.L_x_24) ;  /* 0x0000000000048947 */ /* 0x000fea0003800000 */
[----:B------:R-:W-:Y:S01]  /*1c60*/  BPT.TRAP 0x1 ;  /* 0x000000040000795c */ /* 0x000fe20000300000 */
.L_x_24:
[----:B-1----:R-:W-:Y:S05]  /*1c70*/  @P1 BRA `(.L_x_25) ;  /* 0x0000000000081947 */ /* 0x002fea0003800000 */
[----:B------:R-:W1:Y:S02]  /*1c80*/  SYNCS.PHASECHK.TRANS64.TRYWAIT P1, [R5+URZ], R4 ;  /* 0x00000004050075a7 */ /* 0x000e64000802017f */
[----:B-1----:R-:W-:Y:S05]  /*1c90*/  @!P1 BRA `(.L_x_26) ;  /* 0x0000004400749947 */ /* 0x002fea0003800000 */
.L_x_25:
[----:B------:R-:W-:Y:S01]  /*1ca0*/  ULEA UR6, UR5, UR45, 0xb ;  /* 0x0000002d05067291 */ /* 0x000fe2000f8e583f */
[----:B------:R-:W-:Y:S01]  /*1cb0*/  WARPGROUP.ARRIVE ;  /* 0x00000000000079c5 */ /* 0x000fe20000000000 */
[----:B------:R-:W-:Y:S01]  /*1cc0*/  ULEA UR7, UR5, UR4, 0xa ;  /* 0x0000000405077291 */ /* 0x000fe2000f8e503f */
[----:B------:R-:W-:Y:S01]  /*1cd0*/  UMOV UR9, 0x40000040 ;  /* 0x4000004000097882 */ /* 0x000fe20000000000 */
[----:B------:R-:W-:-:S03]  /*1ce0*/  UMOV UR11, 0x40000040 ;  /* 0x40000040000b7882 */ /* 0x000fc60000000000 */
[----:B------:R-:W-:Y:S02]  /*1cf0*/  UMOV UR8, UR6 ;  /* 0x0000000600087c82 */ /* 0x000fe40008000000 */
[----:B------:R-:W-:Y:S02]  /*1d00*/  UMOV UR10, UR7 ;  /* 0x00000007000a7c82 */ /* 0x000fe40008000000 */
[----:B------:R-:W-:Y:S01]  /*1d10*/  HGMMA.64x64x8.F32.TF32 R24, gdesc[UR8], R24, gsb0 ;  /* 0x04e00000081879f0 */ /* 0x000fe20008002818 */
[----:B------:R-:W-:Y:S02]  /*1d20*/  UIADD3 UR8, UR6, 0x2, URZ ;  /* 0x0000000206087890 */ /* 0x000fe4000fffe03f */
[----:B------:R-:W-:Y:S01]  /*1d30*/  UIADD3 UR10, UR7, 0x2, URZ ;  /* 0x00000002070a7890 */ /* 0x000fe2000fffe03f */
[----:B------:R-:W-:Y:S01]  /*1d40*/  UMOV UR9, 0x40000040 ;  /* 0x4000004000097882 */ /* 0x000fe20000000000 */
[----:B------:R-:W-:Y:S01]  /*1d50*/  UMOV UR11, 0x40000040 ;  /* 0x40000040000b7882 */ /* 0x000fe20000000000 */
[----:B------:R-:W-:-:S02]  /*1d60*/  WARPGROUP.DEPBAR.LE gsb0, 0x0 ;  /* 0x00008000000079c5 */ /* 0x000fc40000010000 */
        /* <DEDUP_REMOVED lines=46> */
[----:B------:R-:W-:Y:S01]  /*2050*/  BPT.TRAP 0x1 ;  /* 0x000000040000795c */ /* 0x000fe20000300000 */
.L_x_27:
[----:B------:R-:W-:-:S13]  /*2060*/  ISETP.NE.AND P1, PT, R68, RZ, PT ;  /* 0x000000ff4400720c */ /* 0x000fda0003f25270 */
[----:B01----:R-:W-:-:S04]  /*2070*/  @P1 IMAD R4, R3, 0x8, R6 ;  /* 0x0000000803041824 */ /* 0x003fc800078e0206 */
[----:B------:R-:W-:-:S05]  /*2080*/  @P1 VIADD R4, R4, 0x18 ;  /* 0x0000001804041836 */ /* 0x000fca0000000000 */
[----:B------:R-:W-:-:S04]  /*2090*/  @P1 PRMT R4, R19, 0x654, R4 ;  /* 0x0000065413041816 */ /* 0x000fc80000000004 */
[----:B------:R0:W-:Y:S01]  /*20a0*/  @P1 SYNCS.ARRIVE.TRANS64.RED.A1T0 RZ, [R4+URZ], RZ ;  /* 0x000000ff04ff19a7 */ /* 0x0001e2000810043f */
[----:B------:R-:W-:-:S13]  /*20b0*/  ISETP.GT.U32.AND P1, PT, R18, 0x1, PT ;  /* 0x000000011200780c */ /* 0x000fda0003f24070 */
[----:B0-----:R-:W-:Y:S05]  /*20c0*/  @P1 BRA `(.L_x_28) ;  /* 0x0000000000041947 */ /* 0x001fea0003800000 */
[----:B------:R-:W-:Y:S01]  /*20d0*/  BPT.TRAP 0x1 ;  /* 0x000000040000795c */ /* 0x000fe20000300000 */
.L_x_28:
[----:B------:R-:W-:Y:S01]  /*20e0*/  UIADD3 UR5, UR5, 0x1, URZ ;  /* 0x0000000105057890 */ /* 0x000fe2000fffe03f */
[C---:B------:R-:W-:Y:S01]  /*20f0*/  ISETP.GT.AND P2, PT, R0.reuse, 0x1, PT ;  /* 0x000000010000780c */ /* 0x040fe20003f44270 */
[----:B------:R-:W-:Y:S02]  /*2100*/  VIADD R3, R3, 0x1 ;  /* 0x0000000103037836 */ /* 0x000fe40000000000 */
[----:B------:R-:W-:Y:S01]  /*2110*/  UISETP.NE.AND UP0, UPT, UR5, 0x3, UPT ;  /* 0x000000030500788c */ /* 0x000fe2000bf05270 */
[----:B------:R-:W-:Y:S02]  /*2120*/  VIADD R0, R0, 0xffffffff ;  /* 0xffffffff00007836 */ /* 0x000fe40000000000 */
[C---:B------:R-:W-:Y:S01]  /*2130*/  ISETP.NE.AND P1, PT, R3.reuse, 0x3, PT ;  /* 0x000000030300780c */ /* 0x040fe20003f25270 */
[----:B------:R-:W-:Y:S02]  /*2140*/  USEL UR6, URZ, 0x1, UP0 ;  /* 0x000000013f067887 */ /* 0x000fe40008000000 */
[----:B------:R-:W-:Y:S01]  /*2150*/  USEL UR5, UR5, URZ, UP0 ;  /* 0x0000003f05057287 */ /* 0x000fe20008000000 */
[----:B------:R-:W-:-:S03]  /*2160*/  SEL R3, R3, RZ, P1 ;  /* 0x000000ff03037207 */ /* 0x000fc60000800000 */
[----:B------:R-:W-:Y:S01]  /*2170*/  LOP3.LUT R7, R7, UR6, RZ, 0x3c, !PT ;  /* 0x0000000607077c12 */ /* 0x000fe2000f8e3cff */
[----:B------:R-:W-:Y:S07]  /*2180*/  @P2 BRA `(.L_x_29) ;  /* 0xfffffff800882947 */ /* 0x000fee000383ffff */
.L_x_22:
[----:B01----:R-:W0:Y:S02]  /*2190*/  LDC R0, c[0x0][0x28c] ;  /* 0x0000a300ff007b82 */ /* 0x003e240000000800 */
[----:B0-----:R-:W-:-:S13]  /*21a0*/  ISETP.GE.AND P1, PT, R0, 0x1, PT ;  /* 0x000000010000780c */ /* 0x001fda0003f26270 */
[----:B------:R-:W-:Y:S05]  /*21b0*/  @!P1 BRA `(.L_x_30) ;  /* 0x0000000000449947 */ /* 0x000fea0003800000 */
[----:B------:R-:W-:Y:S05]  /*21c0*/  @!P0 BRA `(.L_x_31) ;  /* 0x0000000000048947 */ /* 0x000fea0003800000 */
[----:B------:R-:W-:Y:S01]  /*21d0*/  BPT.TRAP 0x1 ;  /* 0x000000040000795c */ /* 0x000fe20000300000 */
.L_x_31:
[----:B------:R-:W-:-:S13]  /*21e0*/  ISETP.NE.AND P0, PT, R68, RZ, PT ;  /* 0x000000ff4400720c */ /* 0x000fda0003f05270 */
[----:B------:R-:W-:-:S05]  /*21f0*/  VOTEU.ANY UP0, P0 ;  /* 0x00000000003f7886 */ /* 0x000fca0000000100 */
[----:B------:R-:W-:-:S06]  /*2200*/  @UP0 UIADD3 UR4, UR44, UR42, URZ ;  /* 0x0000002a2c040290 */ /* 0x000fcc000fffe03f */
[----:B------:R-:W-:Y:S02]  /*2210*/  IMAD.U32 R4, RZ, RZ, UR4 ;  /* 0x00000004ff047e24 */ /* 0x000fe4000f8e00ff */
[----:B------:R-:W-:Y:S02]  /*2220*/  IMAD.U32 R3, RZ, RZ, UR4 ;  /* 0x00000004ff037e24 */ /* 0x000fe4000f8e00ff */
[----:B------:R-:W-:-:S05]  /*2230*/  @P0 IMAD.WIDE.U32 R4, R4, -0x55555555, RZ ;  /* 0xaaaaaaab04040825 */ /* 0x000fca00078e00ff */
[----:B------:R-:W-:-:S05]  /*2240*/  @P0 SHF.R.U32.HI R0, RZ, 0x1, R5 ;  /* 0x00000001ff000819 */ /* 0x000fca0000011605 */
[----:B------:R-:W-:-:S04]  /*2250*/  @P0 IMAD R0, R0, -0x3, R3 ;  /* 0xfffffffd00000824 */ /* 0x000fc800078e0203 */
[----:B------:R-:W-:-:S04]  /*2260*/  @P0 IMAD R0, R0, 0x8, R6 ;  /* 0x0000000800000824 */ /* 0x000fc800078e0206 */
[----:B------:R-:W-:-:S05]  /*2270*/  @P0 VIADD R0, R0, 0x18 ;  /* 0x0000001800000836 */ /* 0x000fca0000000000 */
[----:B------:R-:W-:-:S04]  /*2280*/  @P0 PRMT R0, R19, 0x654, R0 ;  /* 0x0000065413000816 */ /* 0x000fc80000000000 */
[----:B------:R0:W-:Y:S01]  /*2290*/  @P0 SYNCS.ARRIVE.TRANS64.RED.A1T0 RZ, [R0+URZ], RZ ;  /* 0x000000ff00ff09a7 */ /* 0x0001e2000810043f */
[----:B------:R-:W-:-:S13]  /*22a0*/  ISETP.GT.U32.AND P0, PT, R18, 0x1, PT ;  /* 0x000000011200780c */ /* 0x000fda0003f04070 */
[----:B0-----:R-:W-:Y:S05]  /*22b0*/  @P0 BRA `(.L_x_30) ;  /* 0x0000000000040947 */ /* 0x001fea0003800000 */
[----:B------:R-:W-:Y:S01]  /*22c0*/  BPT.TRAP 0x1 ;  /* 0x000000040000795c */ /* 0x000fe20000300000 */
.L_x_30:
[----:B------:R-:W-:Y:S01]  /*22d0*/  IMAD.SHL.U32 R3, R70, 0x40, RZ ;  /* 0x0000004046037824 */ /* 0x000fe200078e00ff */
[----:B------:R-:W-:Y:S01]  /*22e0*/  UIADD3 UR42, UR43, UR42, URZ ;  /* 0x0000002a2b2a7290 */ /* 0x000fe2000fffe03f */
[----:B------:R-:W-:Y:S01]  /*22f0*/  SHF.R.S32.HI R13, RZ, 0x1f, R67 ;  /* 0x0000001fff0d7819 */ /* 0x000fe20000011443 */
[----:B------:R-:W-:Y:S01]  /*2300*/  UISETP.GE.U32.AND UP1, UPT, UR43, 0x3, UPT ;  /* 0x000000032b00788c */ /* 0x000fe2000bf26070 */
[----:B------:R-:W-:Y:S01]  /*2310*/  IMAD.SHL.U32 R7, R71, 0x80, RZ ;  /* 0x0000008047077824 */ /* 0x000fe200078e00ff */
[----:B------:R-:W-:Y:S01]  /*2320*/  ULDC UR7, c[0x0][0x288] ;  /* 0x0000a20000077ab9 */ /* 0x000fe20000000800 */
[C---:B------:R-:W-:Y:S01]  /*2330*/  LOP3.LUT R10, R3.reuse, 0x6, R62, 0xf8, !PT ;  /* 0x00000006030a7812 */ /* 0x040fe200078ef83e */
[----:B------:R-:W-:Y:S01]  /*2340*/  UISETP.GT.U32.AND UP0, UPT, UR42, 0x2, UPT ;  /* 0x000000022a00788c */ /* 0x000fe2000bf04070 */
[----:B------:R-:W-:Y:S01]  /*2350*/  ISETP.GE.AND P0, PT, R3, UR7, PT ;  /* 0x0000000703007c0c */ /* 0x000fe2000bf06270 */
[----:B------:R-:W-:Y:S01]  /*2360*/  ULDC.64 UR4, c[0x0][0x5d0] ;  /* 0x0001740000047ab9 */ /* 0x000fe20000000a00 */
[--C-:B------:R-:W-:Y:S01]  /*2370*/  SHF.R.S32.HI R11, RZ, 0x1f, R10.reuse ;  /* 0x0000001fff0b7819 */ /* 0x100fe2000001140a */
[----:B------:R-:W-:Y:S01]  /*2380*/  ULDC UR10, c[0x0][0x284] ;  /* 0x0000a100000a7ab9 */ /* 0x000fe20000000800 */
[----:B------:R-:W-:Y:S01]  /*2390*/  IMAD R0, R13, UR4, RZ ;  /* 0x000000040d007c24 */ /* 0x000fe2000f8e02ff */
[----:B------:R-:W-:Y:S01]  /*23a0*/  UISETP.LT.U32.AND UP0, UPT, UR43, 0x3, UP0 ;  /* 0x000000032b00788c */ /* 0x000fe20008701070 */
[----:B------:R-:W-:Y:S01]  /*23b0*/  ISETP.GE.OR P0, PT, R7, UR10, P0 ;  /* 0x0000000a07007c0c */ /* 0x000fe20008706670 */
[----:B------:R-:W-:Y:S01]  /*23c0*/  IMAD.WIDE.U32 R4, R67, UR4, R10 ;  /* 0x0000000443047c25 */ /* 0x000fe2000f8e000a */
[----:B------:R-:W-:Y:S01]  /*23d0*/  ULDC.64 UR8, c[0x0][0x5c8] ;  /* 0x0001720000087ab9 */ /* 0x000fe20000000a00 */
[----:B------:R-:W-:-:S02]  /*23e0*/  USEL UR6, URZ, 0x1, !UP0 ;  /* 0x000000013f067887 */ /* 0x000fc4000c000000 */
[----:B------:R-:W-:Y:S01]  /*23f0*/  IMAD R9, R67, UR5, R0 ;  /* 0x0000000543097c24 */ /* 0x000fe2000f8e0200 */
[----:B------:R-:W-:Y:S01]  /*2400*/  @UP1 UIMAD.WIDE.U32 UR4, UR42, -0x55555555, URZ ;  /* 0xaaaaaaab2a0418a5 */ /* 0x000fe2000f8e003f */
[----:B------:R-:W-:Y:S01]  /*2410*/  IMAD.WIDE R70, R71, 0x80, R22 ;  /* 0x0000008047467825 */ /* 0x000fe200078e0216 */
[----:B------:R-:W-:Y:S02]  /*2420*/  ULOP3.LUT UR40, UR40, UR6, URZ, 0x3c, !UPT ;  /* 0x0000000628287292 */ /* 0x000fe4000f8e3c3f */
[----:B------:R-:W-:Y:S01]  /*2430*/  @UP1 USHF.R.U32.HI UR4, URZ, 0x1, UR5 ;  /* 0x000000013f041899 */ /* 0x000fe20008011605 */
[----:B------:R-:W-:Y:S02]  /*2440*/  IMAD.IADD R5, R5, 0x1, R9 ;  /* 0x0000000105057824 */ /* 0x000fe400078e0209 */
[----:B------:R-:W-:Y:S01]  /*2450*/  IMAD R9, R71, UR8, RZ ;  /* 0x0000000847097c24 */ /* 0x000fe2000f8e02ff */
[----:B------:R-:W-:Y:S01]  /*2460*/  @UP1 ULOP3.LUT UR40, UR40, 0x1, UR4, 0x78, !UPT ;  /* 0x0000000128281892 */ /* 0x000fe2000f8e7804 */
[----:B------:R-:W-:-:S04]  /*2470*/  IMAD.WIDE.U32 R72, R70, UR8, R4 ;  /* 0x0000000846487c25 */ /* 0x000fc8000f8e0004 */
[----:B------:R-:W-:Y:S02]  /*2480*/  IMAD R9, R70, UR9, R9 ;  /* 0x0000000946097c24 */ /* 0x000fe4000f8e0209 */
[----:B------:R-:W-:Y:S01]  /*2490*/  IMAD.MOV.U32 R0, RZ, RZ, -0x1 ;  /* 0xffffffffff007424 */ /* 0x000fe200078e00ff */
[----:B------:R-:W-:Y:S06]  /*24a0*/  @P0 BRA `(.L_x_32) ;  /* 0x0000002000780947 */ /* 0x000fec0003800000 */
[----:B-----5:R-:W-:Y:S01]  /*24b0*/  FSETP.NEU.AND P0, PT, R57, RZ, PT ;  /* 0x000000ff3900720b */ /* 0x020fe20003f0d000 */
[----:B------:R-:W-:Y:S01]  /*24c0*/  IMAD.IADD R4, R61, 0x1, -R3 ;  /* 0x000000013d047824 */ /* 0x000fe200078e0a03 */
[----:B------:R-:W-:Y:S01]  /*24d0*/  BSSY B0, `(.L_x_32) ;  /* 0x000021b000007945 */ /* 0x000fe20003800000 */
[----:B------:R-:W-:Y:S02]  /*24e0*/  IMAD.IADD R3, R66, 0x1, -R7 ;  /* 0x0000000142037824 */ /* 0x000fe400078e0a07 */
[----:B------:R-:W-:Y:S01]  /*24f0*/  IMAD.IADD R83, R73, 0x1, R9 ;  /* 0x0000000149537824 */ /* 0x000fe200078e0209 */
[----:B------:R-:W-:-:S04]  /*2500*/  ISETP.GT.AND P3, PT, R4, RZ, PT ;  /* 0x000000ff0400720c */ /* 0x000fc80003f64270 */
[----:B------:R-:W-:-:S03]  /*2510*/  ISETP.GT.AND P2, PT, R3, RZ, P3 ;  /* 0x000000ff0300720c */ /* 0x000fc60001f44270 */
[----:B------:R-:W-:Y:S10]  /*2520*/  @!P0 BRA `(.L_x_33) ;  /* 0x0000001400dc8947 */ /* 0x000ff40003800000 */
[----:B------:R-:W0:Y:S01]  /*2530*/  LDC.64 R76, c[0x0][0x5b8] ;  /* 0x00016e00ff4c7b82 */ /* 0x000e220000000a00 */
[----:B------:R-:W-:-:S07]  /*2540*/  ULDC.64 UR4, c[0x0][0x5c0] ;  /* 0x0001700000047ab9 */ /* 0x000fce0000000a00 */
[----:B------:R-:W1:Y:S08]  /*2550*/  LDC.64 R78, c[0x0][0x5b0] ;  /* 0x00016c00ff4e7b82 */ /* 0x000e700000000a00 */
[----:B------:R-:W2:Y:S01]  /*2560*/  LDC.64 R80, c[0x0][0x5a8] ;  /* 0x00016a00ff507b82 */ /* 0x000ea20000000a00 */
[-C--:B0-----:R-:W-:Y:S02]  /*2570*/  IMAD R6, R13, R76.reuse, RZ ;  /* 0x0000004c0d067224 */ /* 0x081fe400078e02ff */
[----:B------:R-:W-:-:S04]  /*2580*/  IMAD.WIDE.U32 R74, R67, R76, R10 ;  /* 0x0000004c434a7225 */ /* 0x000fc800078e000a */
[----:B------:R-:W-:Y:S02]  /*2590*/  IMAD R73, R67, R77, R6 ;  /* 0x0000004d43497224 */ /* 0x000fe400078e0206 */
[-C--:B-1----:R-:W-:Y:S02]  /*25a0*/  IMAD R5, R71, R78.reuse, RZ ;  /* 0x0000004e47057224 */ /* 0x082fe400078e02ff */
[----:B------:R-:W-:Y:S02]  /*25b0*/  IMAD.IADD R13, R75, 0x1, R73 ;  /* 0x000000014b0d7824 */ /* 0x000fe400078e0249 */
[----:B------:R-:W-:Y:S02]  /*25c0*/  IMAD.MOV.U32 R12, RZ, RZ, R74 ;  /* 0x000000ffff0c7224 */ /* 0x000fe400078e004a */
[C---:B------:R-:W-:Y:S02]  /*25d0*/  IMAD R71, R70.reuse, R79, R5 ;  /* 0x0000004f46477224 */ /* 0x040fe400078e0205 */
[----:B------:R-:W-:-:S04]  /*25e0*/  IMAD.WIDE.U32 R6, R70, R78, R12 ;  /* 0x0000004e46067225 */ /* 0x000fc800078e000c */
[----:B------:R-:W-:Y:S01]  /*25f0*/  IMAD.IADD R5, R7, 0x1, R71 ;  /* 0x0000000107057824 */ /* 0x000fe200078e0247 */
[----:B--2---:R-:W-:-:S04]  /*2600*/  LEA R14, P0, R6, R80, 0x2 ;  /* 0x00000050060e7211 */ /* 0x004fc800078010ff */
[----:B------:R-:W-:-:S05]  /*2610*/  LEA.HI.X R15, R6, R81, R5, 0x2, P0 ;  /* 0x00000051060f7211 */ /* 0x000fca00000f1405 */
[----:B------:R0:W2:Y:S01]  /*2620*/  @P2 LDG.E.LTC128B R5, desc[UR36][R14.64] ;  /* 0x000000240e052981 */ /* 0x0000a2000c1e1920 */
[----:B------:R-:W-:Y:S01]  /*2630*/  ISETP.GT.AND P0, PT, R4, 0x1, PT ;  /* 0x000000010400780c */ /* 0x000fe20003f04270 */
[----:B------:R-:W-:Y:S01]  /*2640*/  IMAD.WIDE.U32 R6, R70, R78, R10 ;  /* 0x0000004e46067225 */ /* 0x000fe200078e000a */
[----:B------:R-:W-:Y:S03]  /*2650*/  BSSY B1, `(.L_x_34) ;  /* 0x0000013000017945 */ /* 0x000fe60003800000 */
[----:B------:R-:W-:Y:S02]  /*2660*/  IMAD.IADD R7, R71, 0x1, R7 ;  /* 0x0000000147077824 */ /* 0x000fe400078e0207 */
[----:B------:R-:W-:Y:S01]  /*2670*/  IMAD.WIDE.U32 R20, R67, R76, R6 ;  /* 0x0000004c43147225 */ /* 0x000fe200078e0006 */
[----:B0-----:R-:W-:-:S03]  /*2680*/  SHF.L.U64.HI R15, R78, 0x3, R79 ;  /* 0x000000034e0f7819 */ /* 0x001fc6000001024f */
[----:B------:R-:W-:Y:S01]  /*2690*/  IMAD.IADD R7, R73, 0x1, R21 ;  /* 0x0000000149077824 */ /* 0x000fe200078e0215 */
[----:B------:R-:W-:Y:S01]  /*26a0*/  LEA R6, P4, R20, R80, 0x2 ;  /* 0x0000005014067211 */ /* 0x000fe200078810ff */
[----:B------:R-:W-:-:S03]  /*26b0*/  IMAD.SHL.U32 R14, R78, 0x8, RZ ;  /* 0x000000084e0e7824 */ /* 0x000fc600078e00ff */
[----:B------:R-:W-:Y:S01]  /*26c0*/  LEA.HI.X R7, R20, R81, R7, 0x2, P4 ;  /* 0x0000005114077211 */ /* 0x000fe200020f1407 */
[----:B------:R-:W-:Y:S01]  /*26d0*/  IMAD.WIDE.U32 R20, R70, R78, R14 ;  /* 0x0000004e46147225 */ /* 0x000fe200078e000e */
[----:B--2---:R-:W-:-:S05]  /*26e0*/  LOP3.LUT R8, R5, 0xffffe000, RZ, 0xc0, !PT ;  /* 0xffffe00005087812 */ /* 0x004fca00078ec0ff */
[----:B------:R-:W-:Y:S01]  /*26f0*/  FMUL R9, R8, R57 ;  /* 0x0000003908097220 */ /* 0x000fe20000400000 */
[----:B------:R-:W-:-:S03]  /*2700*/  LEA R8, P1, R72, UR4, 0x2 ;  /* 0x0000000448087c11 */ /* 0x000fc6000f8210ff */
[----:B------:R-:W-:Y:S01]  /*2710*/  FFMA R77, R24, R56, R9 ;  /* 0x00000038184d7223 */ /* 0x000fe20000000009 */
[----:B------:R-:W-:Y:S02]  /*2720*/  LEA.HI.X R9, R72, UR5, R83, 0x2, P1 ;  /* 0x0000000548097c11 */ /* 0x000fe400088f1453 */
[----:B------:R-:W-:Y:S02]  /*2730*/  ISETP.GT.AND P1, PT, R3, RZ, P0 ;  /* 0x000000ff0300720c */ /* 0x000fe40000724270 */
[----:B------:R-:W-:-:S05]  /*2740*/  F2FP.TF32.F32.PACK_B R77, R77 ;  /* 0x0000004dff4d723e */ /* 0x000fca00024050ff */
[----:B------:R0:W-:Y:S06]  /*2750*/  @P2 STG.E desc[UR36][R8.64], R77 ;  /* 0x0000004d08002986 */ /* 0x0001ec000c101924 */
[----:B------:R-:W-:Y:S05]  /*2760*/  @!P1 BRA `(.L_x_35) ;  /* 0x0000000000049947 */ /* 0x000fea0003800000 */
[----:B------:R1:W5:Y:S02]  /*2770*/  LDG.E.LTC128B R5, desc[UR36][R6.64+0x4] ;  /* 0x0000042406057981 */ /* 0x000364000c1e1920 */
.L_x_35:
[----:B------:R-:W-:Y:S05]  /*2780*/  BSYNC B1 ;  /* 0x0000000000017941 */ /* 0x000fea0003800000 */
.L_x_34:
[----:B-----5:R-:W-:Y:S01]  /*2790*/  LOP3.LUT R12, R5, 0xffffe000, RZ, 0xc0, !PT ;  /* 0xffffe000050c7812 */ /* 0x020fe200078ec0ff */
[----:B------:R-:W-:Y:S01]  /*27a0*/  IMAD.IADD R71, R71, 0x1, R21 ;  /* 0x0000000147477824 */ /* 0x000fe200078e0215 */
[----:B------:R-:W-:Y:S01]  /*27b0*/  IADD3 R74, P2, R74, R20, RZ ;  /* 0x000000144a4a7210 */ /* 0x000fe20007f5e0ff */
[----:B------:R-:W-:Y:S01]  /*27c0*/  IMAD.MOV.U32 R24, RZ, RZ, R5 ;  /* 0x000000ffff187224 */ /* 0x000fe200078e0005 */
[----:B------:R-:W-:Y:S01]  /*27d0*/  ISETP.GT.AND P3, PT, R3, 0x8, P3 ;  /* 0x000000080300780c */ /* 0x000fe20001f64270 */
[----:B------:R-:W-:Y:S02]  /*27e0*/  FMUL R12, R12, R57 ;  /* 0x000000390c0c7220 */ /* 0x000fe40000400000 */
[----:B------:R-:W-:Y:S01]  /*27f0*/  IMAD.X R13, R71, 0x1, R13, P2 ;  /* 0x00000001470d7824 */ /* 0x000fe200010e060d */
[----:B------:R-:W-:Y:S01]  /*2800*/  LEA R14, P2, R74, R80, 0x2 ;  /* 0x000000504a0e7211 */ /* 0x000fe200078410ff */
[----:B------:R-:W-:-:S03]  /*2810*/  FFMA R25, R25, R56, R12 ;  /* 0x0000003819197223 */ /* 0x000fc6000000000c */
[----:B------:R-:W-:Y:S02]  /*2820*/  LEA.HI.X R15, R74, R81, R13, 0x2, P2 ;  /* 0x000000514a0f7211 */ /* 0x000fe400010f140d */
[----:B------:R-:W-:-:S05]  /*2830*/  F2FP.TF32.F32.PACK_B R25, R25 ;  /* 0x00000019ff19723e */ /* 0x000fca00024050ff */
[----:B------:R2:W-:Y:S04]  /*2840*/  @P1 STG.E desc[UR36][R8.64+0x4], R25 ;  /* 0x0000041908001986 */ /* 0x0005e8000c101924 */
[----:B------:R-:W3:Y:S01]  /*2850*/  @P3 LDG.E.LTC128B R24, desc[UR36][R14.64] ;  /* 0x000000240e183981 */ /* 0x000ee2000c1e1920 */
[----:B------:R-:W-:Y:S01]  /*2860*/  IADD3 R20, P1, R10, R20, RZ ;  /* 0x000000140a147210 */ /* 0x000fe20007f3e0ff */
[----:B------:R-:W-:Y:S01]  /*2870*/  BSSY B1, `(.L_x_36) ;  /* 0x0000011000017945 */ /* 0x000fe20003800000 */
[----:B------:R-:W-:-:S03]  /*2880*/  ISETP.GT.AND P0, PT, R3, 0x8, P0 ;  /* 0x000000080300780c */ /* 0x000fc60000704270 */
[----:B------:R-:W-:Y:S01]  /*2890*/  IMAD.X R21, R11, 0x1, R71, P1 ;  /* 0x000000010b157824 */ /* 0x000fe200008e0647 */
[C---:B------:R-:W-:Y:S02]  /*28a0*/  SHF.L.U64.HI R11, R58.reuse, 0x2, R59 ;  /* 0x000000023a0b7819 */ /* 0x040fe4000001023b */
[----:B------:R-:W-:Y:S01]  /*28b0*/  LEA R12, P1, R58, R8, 0x2 ;  /* 0x000000083a0c7211 */ /* 0x000fe200078210ff */
[----:B------:R-:W-:-:S04]  /*28c0*/  IMAD.WIDE.U32 R20, R67, R76, R20 ;  /* 0x0000004c43147225 */ /* 0x000fc800078e0014 */
[----:B------:R-:W-:Y:S01]  /*28d0*/  IMAD.X R13, R11, 0x1, R9, P1 ;  /* 0x000000010b0d7824 */ /* 0x000fe200008e0609 */
[----:B---3--:R-:W-:-:S05]  /*28e0*/  LOP3.LUT R10, R24, 0xffffe000, RZ, 0xc0, !PT ;  /* 0xffffe000180a7812 */ /* 0x008fca00078ec0ff */
[----:B------:R-:W-:Y:S01]  /*28f0*/  FMUL R5, R10, R57 ;  /* 0x000000390a057220 */ /* 0x000fe20000400000 */
[----:B------:R-:W-:-:S03]  /*2900*/  LEA R10, P2, R20, R80, 0x2 ;  /* 0x00000050140a7211 */ /* 0x000fc600078410ff */
[----:B------:R-:W-:Y:S01]  /*2910*/  FFMA R67, R26, R56, R5 ;  /* 0x000000381a437223 */ /* 0x000fe20000000005 */
[----:B------:R-:W-:-:S04]  /*2920*/  IMAD.IADD R5, R73, 0x1, R21 ;  /* 0x0000000149057824 */ /* 0x000fc800078e0215 */
[----:B------:R-:W-:Y:S02]  /*2930*/  F2FP.TF32.F32.PACK_B R67, R67 ;  /* 0x00000043ff43723e */ /* 0x000fe400024050ff */
[----:B------:R-:W-:-:S03]  /*2940*/  LEA.HI.X R11, R20, R81, R5, 0x2, P2 ;  /* 0x00000051140b7211 */ /* 0x000fc600010f1405 */
[----:B------:R2:W-:Y:S01]  /*2950*/  @P3 STG.E desc[UR36][R12.64], R67 ;  /* 0x000000430c003986 */ /* 0x0005e2000c101924 */
[----:B------:R-:W-:Y:S05]  /*2960*/  @!P0 BRA `(.L_x_37) ;  /* 0x0000000000048947 */ /* 0x000fea0003800000 */
[----:B------:R3:W5:Y:S02]  /*2970*/  LDG.E.LTC128B R24, desc[UR36][R10.64+0x4] ;  /* 0x000004240a187981 */ /* 0x000764000c1e1920 */
.L_x_37:
[----:B------:R-:W-:Y:S05]  /*2980*/  BSYNC B1 ;  /* 0x0000000000017941 */ /* 0x000fea0003800000 */
.L_x_36:
[----:B-----5:R-:W-:Y:S01]  /*2990*/  LOP3.LUT R14, R24, 0xffffe000, RZ, 0xc0, !PT ;  /* 0xffffe000180e7812 */ /* 0x020fe200078ec0ff */
[----:B------:R-:W-:Y:S01]  /*29a0*/  BSSY B1, `(.L_x_38) ;  /* 0x0000009000017945 */ /* 0x000fe20003800000 */
[----:B------:R-:W-:-:S03]  /*29b0*/  ISETP.GT.AND P1, PT, R4, 0x8, PT ;  /* 0x000000080400780c */ /* 0x000fc60003f24270 */
[----:B------:R-:W-:Y:S01]  /*29c0*/  FMUL R14, R14, R57 ;  /* 0x000000390e0e7220 */ /* 0x000fe20000400000 */
[----:B------:R-:W-:-:S03]  /*29d0*/  ISETP.GT.AND P2, PT, R3, RZ, P1 ;  /* 0x000000ff0300720c */ /* 0x000fc60000f44270 */
[----:B------:R-:W-:-:S05]  /*29e0*/  FFMA R27, R27, R56, R14 ;  /* 0x000000381b1b7223 */ /* 0x000fca000000000e */
[----:B------:R-:W-:-:S05]  /*29f0*/  F2FP.TF32.F32.PACK_B R27, R27 ;  /* 0x0000001bff1b723e */ /* 0x000fca00024050ff */
[----:B------:R4:W-:Y:S01]  /*2a00*/  @P0 STG.E desc[UR36][R12.64+0x4], R27 ;  /* 0x0000041b0c000986 */ /* 0x0009e2000c101924 */
[----:B------:R-:W-:Y:S05]  /*2a10*/  @!P2 BRA `(.L_x_39) ;  /* 0x000000000004a947 */ /* 0x000fea0003800000 */
[----:B------:R0:W5:Y:S02]  /*2a20*/  LDG.E.LTC128B R24, desc[UR36][R6.64+0x20] ;  /* 0x0000202406187981 */ /* 0x000164000c1e1920 */
.L_x_39:
[----:B------:R-:W-:Y:S05]  /*2a30*/  BSYNC B1 ;  /* 0x0000000000017941 */ /* 0x000fea0003800000 */
.L_x_38:
        /* <DEDUP_REMOVED lines=10> */
.L_x_41:
[----:B------:R-:W-:Y:S05]  /*2ae0*/  BSYNC B1 ;  /* 0x0000000000017941 */ /* 0x000fea0003800000 */
.L_x_40:
[----:B-----5:R-:W-:Y:S01]  /*2af0*/  LOP3.LUT R14, R24, 0xffffe000, RZ, 0xc0, !PT ;  /* 0xffffe000180e7812 */ /* 0x020fe200078ec0ff */
[----:B------:R-:W-:Y:S01]  /*2b00*/  BSSY B1, `(.L_x_42) ;  /* 0x0000008000017945 */ /* 0x000fe20003800000 */
[----:B------:R-:W-:-:S03]  /*2b10*/  ISETP.GT.AND P1, PT, R3, 0x8, P1 ;  /* 0x000000080300780c */ /* 0x000fc60000f24270 */
[----:B------:R-:W-:-:S04]  /*2b20*/  FMUL R14, R14, R57 ;  /* 0x000000390e0e7220 */ /* 0x000fc80000400000 */
[----:B------:R-:W-:-:S05]  /*2b30*/  FFMA R29, R29, R56, R14 ;  /* 0x000000381d1d7223 */ /* 0x000fca000000000e */
[----:B------:R-:W-:-:S05]  /*2b40*/  F2FP.TF32.F32.PACK_B R29, R29 ;  /* 0x0000001dff1d723e */ /* 0x000fca00024050ff */
[----:B------:R0:W-:Y:S01]  /*2b50*/  @P3 STG.E desc[UR36][R8.64+0x24], R29 ;  /* 0x0000241d08003986 */ /* 0x0001e2000c101924 */
[----:B------:R-:W-:Y:S05]  /*2b60*/  @!P1 BRA `(.L_x_43) ;  /* 0x0000000000049947 */ /* 0x000fea0003800000 */
[----:B------:R0:W5:Y:S02]  /*2b70*/  LDG.E.LTC128B R24, desc[UR36][R10.64+0x20] ;  /* 0x000020240a187981 */ /* 0x000164000c1e1920 */
.L_x_43:
[----:B------:R-:W-:Y:S05]  /*2b80*/  BSYNC B1 ;  /* 0x0000000000017941 */ /* 0x000fea0003800000 */
.L_x_42:
[----:B-----5:R-:W-:Y:S01]  /*2b90*/  LOP3.LUT R14, R24, 0xffffe000, RZ, 0xc0, !PT ;  /* 0xffffe000180e7812 */ /* 0x020fe200078ec0ff */
[----:B------:R-:W-:Y:S01]  /*2ba0*/  BSSY B1, `(.L_x_44) ;  /* 0x0000008000017945 */ /* 0x000fe20003800000 */
[----:B------:R-:W-:-:S03]  /*2bb0*/  ISETP.GT.AND P0, PT, R3, 0x8, P0 ;  /* 0x000000080300780c */ /* 0x000fc60000704270 */
[----:B0-----:R-:W-:-:S04]  /*2bc0*/  FMUL R5, R14, R57 ;  /* 0x000000390e057220 */ /* 0x001fc80000400000 */
[----:B------:R-:W-:-:S05]  /*2bd0*/  FFMA R5, R30, R56, R5 ;  /* 0x000000381e057223 */ /* 0x000fca0000000005 */
[----:B------:R-:W-:-:S05]  /*2be0*/  F2FP.TF32.F32.PACK_B R5, R5 ;  /* 0x00000005ff05723e */ /* 0x000fca00024050ff */
[----:B------:R0:W-:Y:S01]  /*2bf0*/  @P1 STG.E desc[UR36][R12.64+0x20], R5 ;  /* 0x000020050c001986 */ /* 0x0001e2000c101924 */
[----:B------:R-:W-:Y:S05]  /*2c00*/  @!P0 BRA `(.L_x_45) ;  /* 0x0000000000048947 */ /* 0x000fea0003800000 */
[----:B------:R0:W5:Y:S02]  /*2c10*/  LDG.E.LTC128B R24, desc[UR36][R10.64+0x24] ;  /* 0x000024240a187981 */ /* 0x000164000c1e1920 */
.L_x_45:
[----:B------:R-:W-:Y:S05]  /*2c20*/  BSYNC B1 ;  /* 0x0000000000017941 */ /* 0x000fea0003800000 */
.L_x_44:
        /* <DEDUP_REMOVED lines=10> */
.L_x_47:
[----:B------:R-:W-:Y:S05]  /*2cd0*/  BSYNC B1 ;  /* 0x0000000000017941 */ /* 0x000fea0003800000 */
.L_x_46:
[----:B-----5:R-:W-:Y:S01]  /*2ce0*/  LOP3.LUT R14, R24, 0xffffe000, RZ, 0xc0, !PT ;  /* 0xffffe000180e7812 */ /* 0x020fe200078ec0ff */
[----:B------:R-:W-:Y:S01]  /*2cf0*/  BSSY B1, `(.L_x_48) ;  /* 0x0000009000017945 */ /* 0x000fe20003800000 */
[----:B------:R-:W-:-:S03]  /*2d00*/  ISETP.GT.AND P0, PT, R4, 0x11, PT ;  /* 0x000000110400780c */ /* 0x000fc60003f04270 */
[----:B0-----:R-:W-:Y:S01]  /*2d10*/  FMUL R5, R14, R57 ;  /* 0x000000390e057220 */ /* 0x001fe20000400000 */
[----:B------:R-:W-:-:S03]  /*2d20*/  ISETP.GT.AND P3, PT, R3, RZ, P0 ;  /* 0x000000ff0300720c */ /* 0x000fc60000764270 */
[----:B------:R-:W-:-:S05]  /*2d30*/  FFMA R5, R32, R56, R5 ;  /* 0x0000003820057223 */ /* 0x000fca0000000005 */
[----:B------:R-:W-:-:S05]  /*2d40*/  F2FP.TF32.F32.PACK_B R5, R5 ;  /* 0x00000005ff05723e */ /* 0x000fca00024050ff */
[----:B------:R0:W-:Y:S01]  /*2d50*/  @P2 STG.E desc[UR36][R8.64+0x40], R5 ;  /* 0x0000400508002986 */ /* 0x0001e2000c101924 */
[----:B------:R-:W-:Y:S05]  /*2d60*/  @!P3 BRA `(.L_x_49) ;  /* 0x000000000004b947 */ /* 0x000fea0003800000 */
[----:B------:R0:W5:Y:S02]  /*2d70*/  LDG.E.LTC128B R24, desc[UR36][R6.64+0x44] ;  /* 0x0000442406187981 */ /* 0x000164000c1e1920 */
.L_x_49:
[----:B------:R-:W-:Y:S05]  /*2d80*/  BSYNC B1 ;  /* 0x0000000000017941 */ /* 0x000fea0003800000 */
.L_x_48:
        /* <DEDUP_REMOVED lines=9> */
.L_x_51:
[----:B------:R-:W-:Y:S05]  /*2e20*/  BSYNC B1 ;  /* 0x0000000000017941 */ /* 0x000fea0003800000 */
.L_x_50:
        /* <DEDUP_REMOVED lines=9> */
.L_x_53:
[----:B------:R-:W-:Y:S05]  /*2ec0*/  BSYNC B1 ;  /* 0x0000000000017941 */ /* 0x000fea0003800000 */
.L_x_52:
        /* <DEDUP_REMOVED lines=10> */
.L_x_55:
[----:B------:R-:W-:Y:S05]  /*2f70*/  BSYNC B1 ;  /* 0x0000000000017941 */ /* 0x000fea0003800000 */
.L_x_54:
        /* <DEDUP_REMOVED lines=10> */
.L_x_57:
[----:B------:R-:W-:Y:S05]  /*3020*/  BSYNC B1 ;  /* 0x0000000000017941 */ /* 0x000fea0003800000 */
.L_x_56:
        /* <DEDUP_REMOVED lines=9> */
.L_x_59:
[----:B------:R-:W-:Y:S05]  /*30c0*/  BSYNC B1 ;  /* 0x0000000000017941 */ /* 0x000fea0003800000 */
.L_x_58:
        /* <DEDUP_REMOVED lines=9> */
.L_x_61:
[----:B------:R-:W-:Y:S05]  /*3160*/  BSYNC B1 ;  /* 0x0000000000017941 */ /* 0x000fea0003800000 */
.L_x_60:
        /* <DEDUP_REMOVED lines=10> */
.L_x_63:
[----:B------:R-:W-:Y:S05]  /*3210*/  BSYNC B1 ;  /* 0x0000000000017941 */ /* 0x000fea0003800000 */
.L_x_62:
        /* <DEDUP_REMOVED lines=10> */
.L_x_65:
[----:B------:R-:W-:Y:S05]  /*32c0*/  BSYNC B1 ;  /* 0x0000000000017941 */ /* 0x000fea0003800000 */
.L_x_64:
        /* <DEDUP_REMOVED lines=9> */
.L_x_67:
[----:B------:R-:W-:Y:S05]  /*3360*/  BSYNC B1 ;  /* 0x0000000000017941 */ /* 0x000fea0003800000 */
.L_x_66:
        /* <DEDUP_REMOVED lines=9> */
.L_x_69:
[----:B------:R-:W-:Y:S05]  /*3400*/  BSYNC B1 ;  /* 0x0000000000017941 */ /* 0x000fea0003800000 */
.L_x_68:
        /* <DEDUP_REMOVED lines=10> */
.L_x_71:
[----:B------:R-:W-:Y:S05]  /*34b0*/  BSYNC B1 ;  /* 0x0000000000017941 */ /* 0x000fea0003800000 */
.L_x_70:
        /* <DEDUP_REMOVED lines=10> */
.L_x_73:
[----:B------:R-:W-:Y:S05]  /*3560*/  BSYNC B1 ;  /* 0x0000000000017941 */ /* 0x000fea0003800000 */
.L_x_72:
        /* <DEDUP_REMOVED lines=9> */
.L_x_75:
[----:B------:R-:W-:Y:S05]  /*3600*/  BSYNC B1 ;  /* 0x0000000000017941 */ /* 0x000fea0003800000 */
.L_x_74:
        /* <DEDUP_REMOVED lines=9> */
.L_x_77:
[----:B------:R-:W-:Y:S05]  /*36a0*/  BSYNC B1 ;  /* 0x0000000000017941 */ /* 0x000fea0003800000 */
.L_x_76:
        /* <DEDUP_REMOVED lines=10> */
.L_x_79:
[----:B------:R-:W-:Y:S05]  /*3750*/  BSYNC B1 ;  /* 0x0000000000017941 */ /* 0x000fea0003800000 */
.L_x_78:
        /* <DEDUP_REMOVED lines=10> */
.L_x_81:
[----:B------:R-:W-:Y:S05]  /*3800*/  BSYNC B1 ;  /* 0x0000000000017941 */ /* 0x000fea0003800000 */
.L_x_80:
        /* <DEDUP_REMOVED lines=9> */
.L_x_83:
[----:B------:R-:W-:Y:S05]  /*38a0*/  BSYNC B1 ;  /* 0x0000000000017941 */ /* 0x000fea0003800000 */
.L_x_82:
        /* <DEDUP_REMOVED lines=9> */
.L_x_85:
[----:B------:R-:W-:Y:S05]  /*3940*/  BSYNC B1 ;  /* 0x0000000000017941 */ /* 0x000fea0003800000 */
.L_x_84:
        /* <DEDUP_REMOVED lines=10> */
.L_x_87:
[----:B------:R-:W-:Y:S05]  /*39f0*/  BSYNC B1 ;  /* 0x0000000000017941 */ /* 0x000fea0003800000 */
.L_x_86:
[----:B-----5:R-:W-:Y:S01]  /*3a00*/  LOP3.LUT R14, R24, 0xffffe000, RZ, 0xc0, !PT ;  /* 0xffffe000180e7812 */ /* 0x020fe200078ec0ff */
[----:B------:R-:W-:Y:S01]  /*3a10*/  BSSY B1, `(.L_x_88) ;  /* 0x000000b000017945 */ /* 0x000fe20003800000 */
[----:B------:R-:W-:Y:S01]  /*3a20*/  ISETP.GT.AND P0, PT, R4, 0x39, PT ;  /* 0x000000390400780c */ /* 0x000fe20003f04270 */
[----:B------:R-:W-:Y:S02]  /*3a30*/  @P2 IMAD.MOV.U32 R4, RZ, RZ, R8 ;  /* 0x000000ffff042224 */ /* 0x000fe400078e0008 */
[----:B0-----:R-:W-:Y:S01]  /*3a40*/  FMUL R5, R14, R57 ;  /* 0x000000390e057220 */ /* 0x001fe20000400000 */
[----:B------:R-:W-:-:S03]  /*3a50*/  ISETP.GT.AND P3, PT, R3, RZ, P0 ;  /* 0x000000ff0300720c */ /* 0x000fc60000764270 */
[----:B------:R-:W-:Y:S01]  /*3a60*/  FFMA R15, R52, R56, R5 ;  /* 0x00000038340f7223 */ /* 0x000fe20000000005 */
[----:B------:R-:W-:-:S04]  /*3a70*/  @P2 IMAD.MOV.U32 R5, RZ, RZ, R9 ;  /* 0x000000ffff052224 */ /* 0x000fc800078e0009 */
[----:B------:R-:W-:-:S05]  /*3a80*/  F2FP.TF32.F32.PACK_B R15, R15 ;  /* 0x0000000fff0f723e */ /* 0x000fca00024050ff */
[----:B------:R0:W-:Y:S01]  /*3a90*/  @P2 STG.E desc[UR36][R4.64+0xe0], R15 ;  /* 0x0000e00f04002986 */ /* 0x0001e2000c101924 */
[----:B------:R-:W-:Y:S05]  /*3aa0*/  @!P3 BRA `(.L_x_89) ;  /* 0x000000000004b947 */ /* 0x000fea0003800000 */
[----:B------:R0:W5:Y:S02]  /*3ab0*/  LDG.E.LTC128B R24, desc[UR36][R6.64+0xe4] ;  /* 0x0000e42406187981 */ /* 0x000164000c1e1920 */
.L_x_89:
[----:B------:R-:W-:Y:S05]  /*3ac0*/  BSYNC B1 ;  /* 0x0000000000017941 */ /* 0x000fea0003800000 */
.L_x_88:
[----:B0----5:R-:W-:Y:S01]  /*3ad0*/  LOP3.LUT R4, R24, 0xffffe000, RZ, 0xc0, !PT ;  /* 0xffffe00018047812 */ /* 0x021fe200078ec0ff */
        /* <DEDUP_REMOVED lines=8> */
.L_x_91:
[----:B------:R-:W-:Y:S05]  /*3b60*/  BSYNC B1 ;  /* 0x0000000000017941 */ /* 0x000fea0003800000 */
.L_x_90:
[----:B-----5:R-:W-:Y:S01]  /*3b70*/  LOP3.LUT R4, R24, 0xffffe000, RZ, 0xc0, !PT ;  /* 0xffffe00018047812 */ /* 0x020fe200078ec0ff */
[----:B------:R-:W-:Y:S01]  /*3b80*/  BSSY B1, `(.L_x_92) ;  /* 0x000000a000017945 */ /* 0x000fe20003800000 */
[----:B------:R-:W-:-:S03]  /*3b90*/  ISETP.GT.AND P0, PT, R3, 0x8, P0 ;  /* 0x000000080300780c */ /* 0x000fc60000704270 */
[----:B------:R-:W-:Y:S01]  /*3ba0*/  FMUL R5, R4, R57 ;  /* 0x0000003904057220 */ /* 0x000fe20000400000 */
[----:B------:R-:W-:-:S03]  /*3bb0*/  @P1 IMAD.MOV.U32 R4, RZ, RZ, R12 ;  /* 0x000000ffff041224 */ /* 0x000fc600078e000c */
[----:B-1----:R-:W-:Y:S01]  /*3bc0*/  FFMA R7, R54, R56, R5 ;  /* 0x0000003836077223 */ /* 0x002fe20000000005 */
[----:B------:R-:W-:-:S04]  /*3bd0*/  @P1 IMAD.MOV.U32 R5, RZ, RZ, R13 ;  /* 0x000000ffff051224 */ /* 0x000fc800078e000d */
[----:B------:R-:W-:-:S05]  /*3be0*/  F2FP.TF32.F32.PACK_B R7, R7 ;  /* 0x00000007ff07723e */ /* 0x000fca00024050ff */
[----:B------:R1:W-:Y:S01]  /*3bf0*/  @P1 STG.E desc[UR36][R4.64+0xe0], R7 ;  /* 0x0000e00704001986 */ /* 0x0003e2000c101924 */
[----:B------:R-:W-:Y:S05]  /*3c00*/  @!P0 BRA `(.L_x_93) ;  /* 0x0000000000048947 */ /* 0x000fea0003800000 */
[----:B------:R0:W5:Y:S02]  /*3c10*/  LDG.E.LTC128B R24, desc[UR36][R10.64+0xe4] ;  /* 0x0000e4240a187981 */ /* 0x000164000c1e1920 */
.L_x_93:
[----:B------:R-:W-:Y:S05]  /*3c20*/  BSYNC B1 ;  /* 0x0000000000017941 */ /* 0x000fea0003800000 */
.L_x_92:
[----:B------:R-:W-:Y:S05]  /*3c30*/  @!P0 BRA `(.L_x_94) ;  /* 0x0000000800908947 */ /* 0x000fea0003800000 */
[----:B-----5:R-:W-:-:S05]  /*3c40*/  LOP3.LUT R24, R24, 0xffffe000, RZ, 0xc0, !PT ;  /* 0xffffe00018187812 */ /* 0x020fca00078ec0ff */
[----:B------:R-:W-:-:S04]  /*3c50*/  FMUL R24, R24, R57 ;  /* 0x0000003918187220 */ /* 0x000fc80000400000 */
[----:B------:R-:W-:-:S05]  /*3c60*/  FFMA R55, R55, R56, R24 ;  /* 0x0000003837377223 */ /* 0x000fca0000000018 */
[----:B------:R-:W-:-:S05]  /*3c70*/  F2FP.TF32.F32.PACK_B R55, R55 ;  /* 0x00000037ff37723e */ /* 0x000fca00024050ff */
[----:B------:R0:W-:Y:S01]  /*3c80*/  STG.E desc[UR36][R12.64+0xe4], R55 ;  /* 0x0000e4370c007986 */ /* 0x0001e2000c101924 */
[----:B------:R-:W-:Y:S05]  /*3c90*/  BRA `(.L_x_94) ;  /* 0x0000000800787947 */ /* 0x000fea0003800000 */
.L_x_33:
[----:B------:R-:W-:Y:S01]  /*3ca0*/  ISETP.GT.AND P4, PT, R4, 0x1, PT ;  /* 0x000000010400780c */ /* 0x000fe20003f84270 */
[----:B------:R-:W-:Y:S01]  /*3cb0*/  ULDC.64 UR4, c[0x0][0x5c0] ;  /* 0x0001700000047ab9 */ /* 0x000fe20000000a00 */
[-C--:B------:R-:W-:Y:S01]  /*3cc0*/  FMUL R5, R24, R56.reuse ;  /* 0x0000003818057220 */ /* 0x080fe20000400000 */
[----:B------:R-:W-:Y:S01]  /*3cd0*/  LEA R6, P1, R72, UR4, 0x2 ;  /* 0x0000000448067c11 */ /* 0x000fe2000f8210ff */
[-C--:B------:R-:W-:Y:S01]  /*3ce0*/  FMUL R25, R25, R56.reuse ;  /* 0x0000003819197220 */ /* 0x080fe20000400000 */
[C---:B------:R-:W-:Y:S01]  /*3cf0*/  ISETP.GT.AND P0, PT, R3.reuse, RZ, P4 ;  /* 0x000000ff0300720c */ /* 0x040fe20002704270 */
[-C--:B------:R-:W-:Y:S01]  /*3d00*/  FMUL R11, R26, R56.reuse ;  /* 0x000000381a0b7220 */ /* 0x080fe20000400000 */
[----:B------:R-:W-:Y:S01]  /*3d10*/  ISETP.GT.AND P3, PT, R3, 0x8, P3 ;  /* 0x000000080300780c */ /* 0x000fe20001f64270 */
[-C--:B------:R-:W-:Y:S01]  /*3d20*/  FMUL R27, R27, R56.reuse ;  /* 0x000000381b1b7220 */ /* 0x080fe20000400000 */
[----:B------:R-:W-:Y:S01]  /*3d30*/  LEA.HI.X R7, R72, UR5, R83, 0x2, P1 ;  /* 0x0000000548077c11 */ /* 0x000fe200088f1453 */
[-C--:B------:R-:W-:Y:S01]  /*3d40*/  FMUL R29, R29, R56.reuse ;  /* 0x000000381d1d7220 */ /* 0x080fe20000400000 */
[----:B------:R-:W-:Y:S01]  /*3d50*/  F2FP.TF32.F32.PACK_B R5, R5 ;  /* 0x00000005ff05723e */ /* 0x000fe200024050ff */
[-C--:B------:R-:W-:Y:S01]  /*3d60*/  FMUL R31, R31, R56.reuse ;  /* 0x000000381f1f7220 */ /* 0x080fe20000400000 */
[C---:B------:R-:W-:Y:S01]  /*3d70*/  SHF.L.U64.HI R9, R58.reuse, 0x2, R59 ;  /* 0x000000023a097819 */ /* 0x040fe2000001023b */
[----:B------:R-:W-:Y:S01]  /*3d80*/  FMUL R33, R33, R56 ;  /* 0x0000003821217220 */ /* 0x000fe20000400000 */
[----:B------:R-:W-:Y:S01]  /*3d90*/  LEA R8, P1, R58, R6, 0x2 ;  /* 0x000000063a087211 */ /* 0x000fe200078210ff */
[----:B------:R0:W-:Y:S01]  /*3da0*/  @P2 STG.E desc[UR36][R6.64], R5 ;  /* 0x0000000506002986 */ /* 0x0001e2000c101924 */
[----:B------:R-:W-:Y:S01]  /*3db0*/  F2FP.TF32.F32.PACK_B R25, R25 ;  /* 0x00000019ff19723e */ /* 0x000fe200024050ff */
[-C--:B------:R-:W-:Y:S01]  /*3dc0*/  FMUL R13, R34, R56.reuse ;  /* 0x00000038220d7220 */ /* 0x080fe20000400000 */
[----:B------:R-:W-:Y:S01]  /*3dd0*/  F2FP.TF32.F32.PACK_B R11, R11 ;  /* 0x0000000bff0b723e */ /* 0x000fe200024050ff */
[----:B------:R-:W-:Y:S01]  /*3de0*/  IMAD.X R9, R9, 0x1, R7, P1 ;  /* 0x0000000109097824 */ /* 0x000fe200008e0607 */
[C---:B------:R-:W-:Y:S01]  /*3df0*/  ISETP.GT.AND P2, PT, R4.reuse, 0x8, PT ;  /* 0x000000080400780c */ /* 0x040fe20003f44270 */
[----:B------:R-:W-:Y:S01]  /*3e00*/  @P0 STG.E desc[UR36][R6.64+0x4], R25 ;  /* 0x0000041906000986 */ /* 0x000fe2000c101924 */
[----:B------:R-:W-:Y:S01]  /*3e10*/  ISETP.GT.AND P0, PT, R4, 0x9, PT ;  /* 0x000000090400780c */ /* 0x000fe20003f04270 */
[-C--:B------:R-:W-:Y:S01]  /*3e20*/  FMUL R35, R35, R56.reuse ;  /* 0x0000003823237220 */ /* 0x080fe20000400000 */
[C---:B------:R-:W-:Y:S01]  /*3e30*/  ISETP.GT.AND P4, PT, R3.reuse, 0x8, P4 ;  /* 0x000000080300780c */ /* 0x040fe20002784270 */
[----:B------:R1:W-:Y:S01]  /*3e40*/  @P3 STG.E desc[UR36][R8.64], R11 ;  /* 0x0000000b08003986 */ /* 0x0003e2000c101924 */
[C---:B------:R-:W-:Y:S01]  /*3e50*/  ISETP.GT.AND P1, PT, R3.reuse, RZ, P2 ;  /* 0x000000ff0300720c */ /* 0x040fe20001724270 */
[-C--:B0-----:R-:W-:Y:S01]  /*3e60*/  FMUL R5, R28, R56.reuse ;  /* 0x000000381c057220 */ /* 0x081fe20000400000 */
[----:B------:R-:W-:Y:S01]  /*3e70*/  ISETP.GT.AND P3, PT, R3, RZ, P0 ;  /* 0x000000ff0300720c */ /* 0x000fe20000764270 */
[-C--:B------:R-:W-:Y:S01]  /*3e80*/  FMUL R37, R37, R56.reuse ;  /* 0x0000003825257220 */ /* 0x080fe20000400000 */
[----:B------:R-:W-:Y:S01]  /*3e90*/  F2FP.TF32.F32.PACK_B R27, R27 ;  /* 0x0000001bff1b723e */ /* 0x000fe200024050ff */
[-C--:B------:R-:W-:Y:S01]  /*3ea0*/  FMUL R39, R39, R56.reuse ;  /* 0x0000003827277220 */ /* 0x080fe20000400000 */
[----:B------:R-:W-:Y:S01]  /*3eb0*/  F2FP.TF32.F32.PACK_B R5, R5 ;  /* 0x00000005ff05723e */ /* 0x000fe200024050ff */
[-C--:B------:R-:W-:Y:S01]  /*3ec0*/  FMUL R41, R41, R56.reuse ;  /* 0x0000003829297220 */ /* 0x080fe20000400000 */
[----:B------:R-:W-:Y:S01]  /*3ed0*/  ISETP.GT.AND P2, PT, R3, 0x8, P2 ;  /* 0x000000080300780c */ /* 0x000fe20001744270 */
[-C--:B------:R-:W-:Y:S01]  /*3ee0*/  FMUL R43, R43, R56.reuse ;  /* 0x000000382b2b7220 */ /* 0x080fe20000400000 */
[----:B------:R-:W-:Y:S01]  /*3ef0*/  F2FP.TF32.F32.PACK_B R29, R29 ;  /* 0x0000001dff1d723e */ /* 0x000fe200024050ff */
[----:B------:R-:W-:Y:S01]  /*3f00*/  @P4 STG.E desc[UR36][R8.64+0x4], R27 ;  /* 0x0000041b08004986 */ /* 0x000fe2000c101924 */
[-C--:B-1----:R-:W-:Y:S01]  /*3f10*/  FMUL R11, R30, R56.reuse ;  /* 0x000000381e0b7220 */ /* 0x082fe20000400000 */
[----:B------:R-:W-:Y:S01]  /*3f20*/  ISETP.GT.AND P0, PT, R3, 0x8, P0 ;  /* 0x000000080300780c */ /* 0x000fe20000704270 */
[-C--:B------:R-:W-:Y:S01]  /*3f30*/  FMUL R45, R45, R56.reuse ;  /* 0x000000382d2d7220 */ /* 0x080fe20000400000 */
[----:B------:R0:W-:Y:S01]  /*3f40*/  @P1 STG.E desc[UR36][R6.64+0x20], R5 ;  /* 0x0000200506001986 */ /* 0x0001e2000c101924 */
[C---:B------:R-:W-:Y:S01]  /*3f50*/  ISETP.GT.AND P4, PT, R4.reuse, 0x11, PT ;  /* 0x000000110400780c */ /* 0x040fe20003f84270 */
[-C--:B------:R-:W-:Y:S01]  /*3f60*/  FMUL R47, R47, R56.reuse ;  /* 0x000000382f2f7220 */ /* 0x080fe20000400000 */
[----:B------:R-:W-:Y:S01]  /*3f70*/  F2FP.TF32.F32.PACK_B R11, R11 ;  /* 0x0000000bff0b723e */ /* 0x000fe200024050ff */
[----:B------:R-:W-:Y:S01]  /*3f80*/  @P3 STG.E desc[UR36][R6.64+0x24], R29 ;  /* 0x0000241d06003986 */ /* 0x000fe2000c101924 */
[----:B------:R-:W-:Y:S01]  /*3f90*/  ISETP.GT.AND P3, PT, R4, 0x10, PT ;  /* 0x000000100400780c */ /* 0x000fe20003f64270 */
[-C--:B------:R-:W-:Y:S01]  /*3fa0*/  FMUL R49, R49, R56.reuse ;  /* 0x0000003831317220 */ /* 0x080fe20000400000 */
[----:B------:R-:W-:Y:S01]  /*3fb0*/  F2FP.TF32.F32.PACK_B R31, R31 ;  /* 0x0000001fff1f723e */ /* 0x000fe200024050ff */
[----:B------:R1:W-:Y:S01]  /*3fc0*/  @P2 STG.E desc[UR36][R8.64+0x20], R11 ;  /* 0x0000200b08002986 */ /* 0x0003e2000c101924 */
[C---:B------:R-:W-:Y:S01]  /*3fd0*/  ISETP.GT.AND P1, PT, R3.reuse, RZ, P3 ;  /* 0x000000ff0300720c */ /* 0x040fe20001f24270 */
[-C--:B------:R-:W-:Y:S01]  /*3fe0*/  FMUL R15, R50, R56.reuse ;  /* 0x00000038320f7220 */ /* 0x080fe20000400000 */
[C---:B------:R-:W-:Y:S01]  /*3ff0*/  ISETP.GT.AND P2, PT, R3.reuse, RZ, P4 ;  /* 0x000000ff0300720c */ /* 0x040fe20002744270 */
[-C--:B0-----:R-:W-:Y:S01]  /*4000*/  FMUL R5, R32, R56.reuse ;  /* 0x0000003820057220 */ /* 0x081fe20000400000 */
[----:B------:R-:W-:Y:S01]  /*4010*/  ISETP.GT.AND P3, PT, R3, 0x8, P3 ;  /* 0x000000080300780c */ /* 0x000fe20001f64270 */
[----:B------:R-:W-:Y:S01]  /*4020*/  @P0 STG.E desc[UR36][R8.64+0x24], R31 ;  /* 0x0000241f08000986 */ /* 0x000fe2000c101924 */
[----:B------:R-:W-:Y:S01]  /*4030*/  F2FP.TF32.F32.PACK_B R33, R33 ;  /* 0x00000021ff21723e */ /* 0x000fe200024050ff */
[-C--:B------:R-:W-:Y:S01]  /*4040*/  FMUL R51, R51, R56.reuse ;  /* 0x0000003833337220 */ /* 0x080fe20000400000 */
[----:B------:R-:W-:Y:S01]  /*4050*/  F2FP.TF32.F32.PACK_B R5, R5 ;  /* 0x00000005ff05723e */ /* 0x000fe200024050ff */
[-C--:B------:R-:W-:Y:S01]  /*4060*/  FMUL R53, R53, R56.reuse ;  /* 0x0000003835357220 */ /* 0x080fe20000400000 */
[----:B------:R-:W-:Y:S01]  /*4070*/  F2FP.TF32.F32.PACK_B R13, R13 ;  /* 0x0000000dff0d723e */ /* 0x000fe200024050ff */
[-C--:B-1----:R-:W-:Y:S01]  /*4080*/  FMUL R11, R38, R56.reuse ;  /* 0x00000038260b7220 */ /* 0x082fe20000400000 */
[C---:B------:R-:W-:Y:S01]  /*4090*/  ISETP.GT.AND P0, PT, R4.reuse, 0x19, PT ;  /* 0x000000190400780c */ /* 0x040fe20003f04270 */
[----:B------:R0:W-:Y:S01]  /*40a0*/  @P1 STG.E desc[UR36][R6.64+0x40], R5 ;  /* 0x0000400506001986 */ /* 0x0001e2000c101924 */
[----:B------:R-:W-:Y:S01]  /*40b0*/  ISETP.GT.AND P1, PT, R4, 0x18, PT ;  /* 0x000000180400780c */ /* 0x000fe20003f24270 */
[----:B------:R-:W-:Y:S01]  /*40c0*/  FMUL R55, R55, R56 ;  /* 0x0000003837377220 */ /* 0x000fe20000400000 */
[C---:B------:R-:W-:Y:S01]  /*40d0*/  ISETP.GT.AND P4, PT, R3.reuse, 0x8, P4 ;  /* 0x000000080300780c */ /* 0x040fe20002784270 */
[----:B------:R-:W-:Y:S01]  /*40e0*/  @P2 STG.E desc[UR36][R6.64+0x44], R33 ;  /* 0x0000442106002986 */ /* 0x000fe2000c101924 */
[----:B------:R-:W-:-:S02]  /*40f0*/  ISETP.GT.AND P2, PT, R3, RZ, P1 ;  /* 0x000000ff0300720c */ /* 0x000fc40000f44270 */
[C---:B------:R-:W-:Y:S01]  /*4100*/  ISETP.GT.AND P1, PT, R3.reuse, 0x8, P1 ;  /* 0x000000080300780c */ /* 0x040fe20000f24270 */
[----:B------:R1:W-:Y:S01]  /*4110*/  @P3 STG.E desc[UR36][R8.64+0x40], R13 ;  /* 0x0000400d08003986 */ /* 0x0003e2000c101924 */
[----:B------:R-:W-:Y:S02]  /*4120*/  ISETP.GT.AND P3, PT, R3, RZ, P0 ;  /* 0x000000ff0300720c */ /* 0x000fe40000764270 */
[----:B------:R-:W-:Y:S01]  /*4130*/  F2FP.TF32.F32.PACK_B R35, R35 ;  /* 0x00000023ff23723e */ /* 0x000fe200024050ff */
[----:B0-----:R-:W-:Y:S01]  /*4140*/  FMUL R5, R36, R56 ;  /* 0x0000003824057220 */ /* 0x001fe20000400000 */
[----:B------:R-:W-:Y:S02]  /*4150*/  F2FP.TF32.F32.PACK_B R37, R37 ;  /* 0x00000025ff25723e */ /* 0x000fe400024050ff */
[----:B------:R-:W-:Y:S01]  /*4160*/  F2FP.TF32.F32.PACK_B R11, R11 ;  /* 0x0000000bff0b723e */ /* 0x000fe200024050ff */
[----:B------:R-:W-:Y:S01]  /*4170*/  @P4 STG.E desc[UR36][R8.64+0x44], R35 ;  /* 0x0000442308004986 */ /* 0x000fe2000c101924 */
[----:B------:R-:W-:-:S02]  /*4180*/  F2FP.TF32.F32.PACK_B R5, R5 ;  /* 0x00000005ff05723e */ /* 0x000fc400024050ff */
[----:B------:R-:W-:Y:S01]  /*4190*/  F2FP.TF32.F32.PACK_B R39, R39 ;  /* 0x00000027ff27723e */ /* 0x000fe200024050ff */
[----:B-1----:R-:W-:Y:S01]  /*41a0*/  FMUL R13, R42, R56 ;  /* 0x000000382a0d7220 */ /* 0x002fe20000400000 */
[----:B------:R-:W-:Y:S01]  /*41b0*/  F2FP.TF32.F32.PACK_B R41, R41 ;  /* 0x00000029ff29723e */ /* 0x000fe200024050ff */
[----:B------:R0:W-:Y:S01]  /*41c0*/  @P2 STG.E desc[UR36][R6.64+0x60], R5 ;  /* 0x0000600506002986 */ /* 0x0001e2000c101924 */
[C---:B------:R-:W-:Y:S02]  /*41d0*/  ISETP.GT.AND P2, PT, R4.reuse, 0x20, PT ;  /* 0x000000200400780c */ /* 0x040fe40003f44270 */
[----:B------:R-:W-:Y:S01]  /*41e0*/  F2FP.TF32.F32.PACK_B R13, R13 ;  /* 0x0000000dff0d723e */ /* 0x000fe200024050ff */
[----:B------:R-:W-:Y:S01]  /*41f0*/  @P3 STG.E desc[UR36][R6.64+0x64], R37 ;  /* 0x0000642506003986 */ /* 0x000fe2000c101924 */
[C---:B------:R-:W-:Y:S02]  /*4200*/  ISETP.GT.AND P3, PT, R3.reuse, 0x8, P0 ;  /* 0x000000080300780c */ /* 0x040fe40000764270 */
[----:B------:R-:W-:Y:S01]  /*4210*/  ISETP.GT.AND P0, PT, R4, 0x21, PT ;  /* 0x000000210400780c */ /* 0x000fe20003f04270 */
[----:B------:R1:W-:Y:S01]  /*4220*/  @P1 STG.E desc[UR36][R8.64+0x60], R11 ;  /* 0x0000600b08001986 */ /* 0x0003e2000c101924 */
[----:B------:R-:W-:-:S02]  /*4230*/  ISETP.GT.AND P4, PT, R3, RZ, P2 ;  /* 0x000000ff0300720c */ /* 0x000fc40001784270 */
[C---:B------:R-:W-:Y:S01]  /*4240*/  ISETP.GT.AND P1, PT, R3.reuse, RZ, P0 ;  /* 0x000000ff0300720c */ /* 0x040fe20000724270 */
[-C--:B0-----:R-:W-:Y:S01]  /*4250*/  FMUL R5, R40, R56.reuse ;  /* 0x0000003828057220 */ /* 0x081fe20000400000 */
[C---:B------:R-:W-:Y:S02]  /*4260*/  ISETP.GT.AND P2, PT, R3.reuse, 0x8, P2 ;  /* 0x000000080300780c */ /* 0x040fe40001744270 */
[----:B------:R-:W-:Y:S02]  /*4270*/  F2FP.TF32.F32.PACK_B R43, R43 ;  /* 0x0000002bff2b723e */ /* 0x000fe400024050ff */
[----:B------:R-:W-:Y:S01]  /*4280*/  F2FP.TF32.F32.PACK_B R5, R5 ;  /* 0x00000005ff05723e */ /* 0x000fe200024050ff */
[----:B------:R-:W-:Y:S01]  /*4290*/  @P3 STG.E desc[UR36][R8.64+0x64], R39 ;  /* 0x0000642708003986 */ /* 0x000fe2000c101924 */
[----:B------:R-:W-:Y:S01]  /*42a0*/  ISETP.GT.AND P3, PT, R3, 0x8, P0 ;  /* 0x000000080300780c */ /* 0x000fe20000764270 */
[----:B-1----:R-:W-:Y:S01]  /*42b0*/  FMUL R11, R46, R56 ;  /* 0x000000382e0b7220 */ /* 0x002fe20000400000 */
[----:B------:R-:W-:Y:S01]  /*42c0*/  ISETP.GT.AND P0, PT, R4, 0x29, PT ;  /* 0x000000290400780c */ /* 0x000fe20003f04270 */
[----:B------:R0:W-:Y:S01]  /*42d0*/  @P4 STG.E desc[UR36][R6.64+0x80], R5 ;  /* 0x0000800506004986 */ /* 0x0001e2000c101924 */
[----:B------:R-:W-:-:S02]  /*42e0*/  F2FP.TF32.F32.PACK_B R45, R45 ;  /* 0x0000002dff2d723e */ /* 0x000fc400024050ff */
[----:B------:R-:W-:Y:S01]  /*42f0*/  F2FP.TF32.F32.PACK_B R11, R11 ;  /* 0x0000000bff0b723e */ /* 0x000fe200024050ff */
[----:B------:R-:W-:Y:S01]  /*4300*/  @P1 STG.E desc[UR36][R6.64+0x84], R41 ;  /* 0x0000842906001986 */ /* 0x000fe2000c101924 */
[----:B------:R-:W-:Y:S02]  /*4310*/  ISETP.GT.AND P1, PT, R4, 0x28, PT ;  /* 0x000000280400780c */ /* 0x000fe40003f24270 */
[----:B------:R-:W-:Y:S01]  /*4320*/  F2FP.TF32.F32.PACK_B R47, R47 ;  /* 0x0000002fff2f723e */ /* 0x000fe200024050ff */
[----:B------:R1:W-:Y:S01]  /*4330*/  @P2 STG.E desc[UR36][R8.64+0x80], R13 ;  /* 0x0000800d08002986 */ /* 0x0003e2000c101924 */
[C---:B------:R-:W-:Y:S02]  /*4340*/  ISETP.GT.AND P4, PT, R3.reuse, RZ, P1 ;  /* 0x000000ff0300720c */ /* 0x040fe40000f84270 */
[C---:B------:R-:W-:Y:S01]  /*4350*/  ISETP.GT.AND P2, PT, R3.reuse, RZ, P0 ;  /* 0x000000ff0300720c */ /* 0x040fe20000744270 */
[----:B0-----:R-:W-:Y:S01]  /*4360*/  FMUL R5, R44, R56 ;  /* 0x000000382c057220 */ /* 0x001fe20000400000 */
[----:B------:R-:W-:Y:S01]  /*4370*/  ISETP.GT.AND P1, PT, R3, 0x8, P1 ;  /* 0x000000080300780c */ /* 0x000fe20000f24270 */
[----:B------:R-:W-:Y:S01]  /*4380*/  @P3 STG.E desc[UR36][R8.64+0x84], R43 ;  /* 0x0000842b08003986 */ /* 0x000fe2000c101924 */
[----:B------:R-:W-:-:S02]  /*4390*/  ISETP.GT.AND P3, PT, R4, 0x31, PT ;  /* 0x000000310400780c */ /* 0x000fc40003f64270 */
[----:B------:R-:W-:Y:S02]  /*43a0*/  F2FP.TF32.F32.PACK_B R5, R5 ;  /* 0x00000005ff05723e */ /* 0x000fe400024050ff */
[----:B------:R-:W-:Y:S01]  /*43b0*/  ISETP.GT.AND P0, PT, R3, 0x8, P0 ;  /* 0x000000080300780c */ /* 0x000fe20000704270 */
[----:B-1----:R-:W-:Y:S01]  /*43c0*/  FMUL R13, R48, R56 ;  /* 0x00000038300d7220 */ /* 0x002fe20000400000 */
[----:B------:R-:W-:Y:S01]  /*43d0*/  F2FP.TF32.F32.PACK_B R49, R49 ;  /* 0x00000031ff31723e */ /* 0x000fe200024050ff */
[----:B------:R-:W-:Y:S01]  /*43e0*/  @P4 STG.E desc[UR36][R6.64+0xa0], R5 ;  /* 0x0000a00506004986 */ /* 0x000fe2000c101924 */
[----:B------:R-:W-:Y:S02]  /*43f0*/  F2FP.TF32.F32.PACK_B R15, R15 ;  /* 0x0000000fff0f723e */ /* 0x000fe400024050ff */
[----:B------:R-:W-:Y:S01]  /*4400*/  F2FP.TF32.F32.PACK_B R13, R13 ;  /* 0x0000000dff0d723e */ /* 0x000fe200024050ff */
[----:B------:R-:W-:Y:S01]  /*4410*/  @P2 STG.E desc[UR36][R6.64+0xa4], R45 ;  /* 0x0000a42d06002986 */ /* 0x000fe2000c101924 */
[----:B------:R-:W-:-:S02]  /*4420*/  ISETP.GT.AND P2, PT, R4, 0x30, PT ;  /* 0x000000300400780c */ /* 0x000fc40003f44270 */
[----:B------:R-:W-:Y:S01]  /*4430*/  F2FP.TF32.F32.PACK_B R51, R51 ;  /* 0x00000033ff33723e */ /* 0x000fe200024050ff */
[----:B------:R0:W-:Y:S01]  /*4440*/  @P1 STG.E desc[UR36][R8.64+0xa0], R11 ;  /* 0x0000a00b08001986 */ /* 0x0001e2000c101924 */
[C---:B------:R-:W-:Y:S02]  /*4450*/  ISETP.GT.AND P4, PT, R3.reuse, RZ, P2 ;  /* 0x000000ff0300720c */ /* 0x040fe40001784270 */
[C---:B------:R-:W-:Y:S01]  /*4460*/  ISETP.GT.AND P1, PT, R3.reuse, RZ, P3 ;  /* 0x000000ff0300720c */ /* 0x040fe20001f24270 */
[----:B------:R-:W-:Y:S01]  /*4470*/  @P0 STG.E desc[UR36][R8.64+0xa4], R47 ;  /* 0x0000a42f08000986 */ /* 0x000fe2000c101924 */
[C---:B------:R-:W-:Y:S02]  /*4480*/  ISETP.GT.AND P2, PT, R3.reuse, 0x8, P2 ;  /* 0x000000080300780c */ /* 0x040fe40001744270 */
[----:B------:R-:W-:Y:S02]  /*4490*/  ISETP.GT.AND P0, PT, R4, 0x38, PT ;  /* 0x000000380400780c */ /* 0x000fe40003f04270 */
[----:B------:R-:W-:-:S02]  /*44a0*/  ISETP.GT.AND P3, PT, R3, 0x8, P3 ;  /* 0x000000080300780c */ /* 0x000fc40001f64270 */
[----:B------:R-:W-:Y:S01]  /*44b0*/  F2FP.TF32.F32.PACK_B R53, R53 ;  /* 0x00000035ff35723e */ /* 0x000fe200024050ff */
[----:B0-----:R-:W-:Y:S01]  /*44c0*/  FMUL R11, R54, R56 ;  /* 0x00000038360b7220 */ /* 0x001fe20000400000 */
[----:B------:R-:W-:Y:S01]  /*44d0*/  F2FP.TF32.F32.PACK_B R55, R55 ;  /* 0x00000037ff37723e */ /* 0x000fe200024050ff */
[----:B------:R-:W-:Y:S01]  /*44e0*/  @P4 STG.E desc[UR36][R6.64+0xc0], R13 ;  /* 0x0000c00d06004986 */ /* 0x000fe2000c101924 */
[----:B------:R-:W-:Y:S01]  /*44f0*/  ISETP.GT.AND P4, PT, R4, 0x39, PT ;  /* 0x000000390400780c */ /* 0x000fe20003f84270 */
[----:B------:R-:W-:Y:S01]  /*4500*/  @P1 IMAD.MOV.U32 R4, RZ, RZ, R6 ;  /* 0x000000ffff041224 */ /* 0x000fe200078e0006 */
[----:B------:R-:W-:Y:S01]  /*4510*/  F2FP.TF32.F32.PACK_B R11, R11 ;  /* 0x0000000bff0b723e */ /* 0x000fe200024050ff */
[----:B------:R-:W-:-:S05]  /*4520*/  @P1 IMAD.MOV.U32 R5, RZ, RZ, R7 ;  /* 0x000000ffff051224 */ /* 0x000fca00078e0007 */
[----:B------:R0:W-:Y:S01]  /*4530*/  @P1 STG.E desc[UR36][R4.64+0xc4], R49 ;  /* 0x0000c43104001986 */ /* 0x0001e2000c101924 */
[C---:B------:R-:W-:Y:S02]  /*4540*/  ISETP.GT.AND P1, PT, R3.reuse, RZ, P0 ;  /* 0x000000ff0300720c */ /* 0x040fe40000724270 */
[----:B------:R-:W-:Y:S01]  /*4550*/  ISETP.GT.AND P0, PT, R3, 0x8, P0 ;  /* 0x000000080300780c */ /* 0x000fe20000704270 */
[----:B0-----:R-:W-:Y:S02]  /*4560*/  @P2 IMAD.MOV.U32 R4, RZ, RZ, R8 ;  /* 0x000000ffff042224 */ /* 0x001fe400078e0008 */
[----:B------:R-:W-:-:S05]  /*4570*/  @P2 IMAD.MOV.U32 R5, RZ, RZ, R9 ;  /* 0x000000ffff052224 */ /* 0x000fca00078e0009 */
[----:B------:R0:W-:Y:S01]  /*4580*/  @P2 STG.E desc[UR36][R4.64+0xc0], R15 ;  /* 0x0000c00f04002986 */ /* 0x0001e2000c101924 */
[C---:B------:R-:W-:Y:S02]  /*4590*/  ISETP.GT.AND P2, PT, R3.reuse, RZ, P4 ;  /* 0x000000ff0300720c */ /* 0x040fe40002744270 */
[----:B------:R-:W-:Y:S01]  /*45a0*/  ISETP.GT.AND P4, PT, R3, 0x8, P4 ;  /* 0x000000080300780c */ /* 0x000fe20002784270 */
[----:B------:R-:W-:-:S05]  /*45b0*/  FMUL R3, R52, R56 ;  /* 0x0000003834037220 */ /* 0x000fca0000400000 */
[----:B------:R-:W-:Y:S01]  /*45c0*/  F2FP.TF32.F32.PACK_B R3, R3 ;  /* 0x00000003ff03723e */ /* 0x000fe200024050ff */
[----:B0-----:R-:W-:Y:S02]  /*45d0*/  @P3 IMAD.MOV.U32 R4, RZ, RZ, R8 ;  /* 0x000000ffff043224 */ /* 0x001fe400078e0008 */
[----:B------:R-:W-:-:S05]  /*45e0*/  @P3 IMAD.MOV.U32 R5, RZ, RZ, R9 ;  /* 0x000000ffff053224 */ /* 0x000fca00078e0009 */
[----:B------:R0:W-:Y:S02]  /*45f0*/  @P3 STG.E desc[UR36][R4.64+0xc4], R51 ;  /* 0x0000c43304003986 */ /* 0x0001e4000c101924 */
[----:B0-----:R-:W-:Y:S02]  /*4600*/  @P1 IMAD.MOV.U32 R4, RZ, RZ, R6 ;  /* 0x000000ffff041224 */ /* 0x001fe400078e0006 */
[----:B------:R-:W-:-:S05]  /*4610*/  @P1 IMAD.MOV.U32 R5, RZ, RZ, R7 ;  /* 0x000000ffff051224 */ /* 0x000fca00078e0007 */
[----:B------:R0:W-:Y:S04]  /*4620*/  @P1 STG.E desc[UR36][R4.64+0xe0], R3 ;  /* 0x0000e00304001986 */ /* 0x0001e8000c101924 */
[----:B------:R1:W-:Y:S01]  /*4630*/  @P2 STG.E desc[UR36][R6.64+0xe4], R53 ;  /* 0x0000e43506002986 */ /* 0x0003e2000c101924 */
[----:B0-----:R-:W-:Y:S02]  /*4640*/  @P0 IMAD.MOV.U32 R4, RZ, RZ, R8 ;  /* 0x000000ffff040224 */ /* 0x001fe400078e0008 */
[----:B------:R-:W-:-:S05]  /*4650*/  @P0 IMAD.MOV.U32 R5, RZ, RZ, R9 ;  /* 0x000000ffff050224 */ /* 0x000fca00078e0009 */
[----:B------:R1:W-:Y:S04]  /*4660*/  @P0 STG.E desc[UR36][R4.64+0xe0], R11 ;  /* 0x0000e00b04000986 */ /* 0x0003e8000c101924 */
[----:B------:R1:W-:Y:S02]  /*4670*/  @P4 STG.E desc[UR36][R8.64+0xe4], R55 ;  /* 0x0000e43708004986 */ /* 0x0003e4000c101924 */
.L_x_94:
[----:B------:R-:W-:Y:S05]  /*4680*/  BSYNC B0 ;  /* 0x0000000000007941 */ /* 0x000fea0003800000 */
.L_x_32:
[----:B------:R-:W-:Y:S01]  /*4690*/  IADD3 R16, P0, R16, UR38, RZ ;  /* 0x0000002610107c10 */ /* 0x000fe2000ff1e0ff */
[----:B------:R-:W-:Y:S01]  /*46a0*/  ULDC.64 UR4, c[0x0][0x650] ;  /* 0x0001940000047ab9 */ /* 0x000fe20000000a00 */
[----:B------:R-:W-:Y:S01]  /*46b0*/  PRMT R3, RZ, 0x7610, R3 ;  /* 0x00007610ff037816 */ /* 0x000fe20000000003 */
[----:B------:R-:W-:Y:S01]  /*46c0*/  IMAD.MOV.U32 R70, RZ, RZ, -0x1 ;  /* 0xffffffffff467424 */ /* 0x000fe200078e00ff */
[----:B------:R-:W-:Y:S01]  /*46d0*/  IADD3.X R17, R17, UR41, RZ, P0, !PT ;  /* 0x0000002911117c10 */ /* 0x000fe200087fe4ff */
[----:B--2---:R-:W-:Y:S01]  /*46e0*/  IMAD.MOV.U32 R67, RZ, RZ, -0x1 ;  /* 0xffffffffff437424 */ /* 0x004fe200078e00ff */
[----:B------:R-:W-:-:S04]  /*46f0*/  ISETP.GE.U32.AND P0, PT, R16, UR4, PT ;  /* 0x0000000410007c0c */ /* 0x000fc8000bf06070 */
[----:B------:R-:W-:-:S13]  /*4700*/  ISETP.GE.U32.AND.EX P0, PT, R17, UR5, PT, P0 ;  /* 0x0000000511007c0c */ /* 0x000fda000bf06100 */
[----:B------:R-:W-:Y:S05]  /*4710*/  @P0 BRA `(.L_x_95) ;  /* 0x00000004004c0947 */ /* 0x000fea0003800000 */
[----:B01-3--:R-:W0:Y:S01]  /*4720*/  LDC.64 R10, c[0x0][0x628] ;  /* 0x00018a00ff0a7b82 */ /* 0x00be220000000a00 */
[----:B----4-:R-:W1:Y:S01]  /*4730*/  S2R R12, SR_CTAID.X ;  /* 0x00000000000c7919 */ /* 0x010e620000002500 */
[----:B------:R-:W-:Y:S02]  /*4740*/  IMAD.MOV.U32 R8, RZ, RZ, R16 ;  /* 0x000000ffff087224 */ /* 0x000fe400078e0010 */
[----:B------:R-:W-:Y:S01]  /*4750*/  IMAD.MOV.U32 R9, RZ, RZ, R17 ;  /* 0x000000ffff097224 */ /* 0x000fe200078e0011 */
[----:B------:R-:W2:Y:S03]  /*4760*/  S2R R20, SR_CTAID.Y ;  /* 0x0000000000147919 */ /* 0x000ea60000002600 */
[----:B------:R-:W3:Y:S08]  /*4770*/  LDC R0, c[0x0][0x630] ;  /* 0x00018c00ff007b82 */ /* 0x000ef00000000800 */
[----:B------:R-:W4:Y:S01]  /*4780*/  LDC.64 R14, c[0x0][0x620] ;  /* 0x00018800ff0e7b82 */ /* 0x000f220000000a00 */
[----:B0-----:R-:W-:-:S04]  /*4790*/  ISETP.NE.U32.AND P0, PT, R10, RZ, PT ;  /* 0x000000ff0a00720c */ /* 0x001fc80003f05070 */
[----:B------:R-:W-:-:S13]  /*47a0*/  ISETP.NE.AND.EX P0, PT, R11, RZ, PT, P0 ;  /* 0x000000ff0b00720c */ /* 0x000fda0003f05300 */
[----:B-1234-:R-:W-:Y:S05]  /*47b0*/  @!P0 BRA `(.L_x_96) ;  /* 0x0000000000288947 */ /* 0x01efea0003800000 */
        /* <DEDUP_REMOVED lines=10> */
.L_x_96:
[-CC-:B------:R-:W-:Y:S01]  /*4860*/  SHF.R.U64 R67, R8, R0.reuse, R9.reuse ;  /* 0x0000000008437219 */ /* 0x180fe20000001209 */
[----:B------:R-:W0:Y:S01]  /*4870*/  LDC.64 R26, c[0x0][0x640] ;  /* 0x00019000ff1a7b82 */ /* 0x000e220000000a00 */
[----:B------:R-:W-:Y:S01]  /*4880*/  SHF.R.U32.HI R0, RZ, R0, R9 ;  /* 0x00000000ff007219 */ /* 0x000fe20000011609 */
[----:B------:R-:W-:Y:S01]  /*4890*/  ULDC UR4, c[0x0][0x150] ;  /* 0x0000540000047ab9 */ /* 0x000fe20000000800 */
[----:B------:R-:W-:Y:S02]  /*48a0*/  IADD3 R3, P0, RZ, -R67, RZ ;  /* 0x80000043ff037210 */ /* 0x000fe40007f1e0ff */
[----:B------:R-:W-:-:S03]  /*48b0*/  I2FP.F32.U32 R7, R12 ;  /* 0x0000000c00077245 */ /* 0x000fc60000201000 */
[----:B------:R-:W1:Y:S01]  /*48c0*/  LDC R6, c[0x0][0x618] ;  /* 0x00018600ff067b82 */ /* 0x000e620000000800 */
[----:B------:R-:W-:Y:S02]  /*48d0*/  IMAD.X R5, RZ, RZ, ~R0, P0 ;  /* 0x000000ffff057224 */ /* 0x000fe400000e0e00 */
[----:B------:R-:W-:Y:S01]  /*48e0*/  FMUL R7, R7, UR4 ;  /* 0x0000000407077c20 */ /* 0x000fe20008400000 */
[----:B------:R-:W-:Y:S01]  /*48f0*/  ULDC UR4, c[0x0][0x154] ;  /* 0x0000550000047ab9 */ /* 0x000fe20000000800 */
[-C--:B------:R-:W-:Y:S02]  /*4900*/  IMAD R0, R5, R14.reuse, RZ ;  /* 0x0000000e05007224 */ /* 0x080fe400078e02ff */
[C---:B------:R-:W-:Y:S01]  /*4910*/  IMAD.WIDE.U32 R4, R3.reuse, R14, R16 ;  /* 0x0000000e03047225 */ /* 0x040fe200078e0010 */
[----:B------:R-:W2:Y:S01]  /*4920*/  LDC R11, c[0x0][0x608] ;  /* 0x00018200ff0b7b82 */ /* 0x000ea20000000800 */
[----:B------:R-:W3:Y:S02]  /*4930*/  F2I.U32.TRUNC.NTZ R7, R7 ;  /* 0x0000000700077305 */ /* 0x000ee4000020f000 */
[----:B------:R-:W-:-:S04]  /*4940*/  IMAD R3, R3, R15, R0 ;  /* 0x0000000f03037224 */ /* 0x000fc800078e0200 */
[----:B------:R-:W-:Y:S01]  /*4950*/  IMAD.IADD R3, R5, 0x1, R3 ;  /* 0x0000000105037824 */ /* 0x000fe200078e0203 */
[----:B------:R-:W4:Y:S01]  /*4960*/  LDC R8, c[0x0][0x658] ;  /* 0x00019600ff087b82 */ /* 0x000f220000000800 */
[----:B------:R-:W-:Y:S02]  /*4970*/  I2FP.F32.U32 R5, R20 ;  /* 0x0000001400057245 */ /* 0x000fe40000201000 */
[----:B0-----:R-:W-:-:S04]  /*4980*/  ISETP.NE.U32.AND P0, PT, R26, RZ, PT ;  /* 0x000000ff1a00720c */ /* 0x001fc80003f05070 */
[----:B------:R-:W-:Y:S01]  /*4990*/  ISETP.NE.AND.EX P0, PT, R27, RZ, PT, P0 ;  /* 0x000000ff1b00720c */ /* 0x000fe20003f05300 */
[----:B------:R-:W0:Y:S01]  /*49a0*/  LDC R9, c[0x0][0x144] ;  /* 0x00005100ff097b82 */ /* 0x000e220000000800 */
[-C--:B-1----:R-:W-:Y:S01]  /*49b0*/  SHF.R.U64 R13, R4, R6.reuse, R3 ;  /* 0x00000006040d7219 */ /* 0x082fe20000001203 */
[----:B---3--:R-:W-:Y:S01]  /*49c0*/  IMAD.MOV R7, RZ, RZ, -R7 ;  /* 0x000000ffff077224 */ /* 0x008fe200078e0a07 */
[----:B------:R-:W-:Y:S01]  /*49d0*/  SHF.R.U32.HI R0, RZ, R6, R3 ;  /* 0x00000006ff007219 */ /* 0x000fe20000011603 */
[----:B------:R-:W-:-:S04]  /*49e0*/  FMUL R6, R5, UR4 ;  /* 0x0000000405067c20 */ /* 0x000fc80008400000 */
[----:B------:R-:W1:Y:S01]  /*49f0*/  LDC R21, c[0x0][0x148] ;  /* 0x00005200ff157b82 */ /* 0x000e620000000800 */
[----:B------:R3:W0:Y:S01]  /*4a00*/  F2I.U32.TRUNC.NTZ R14, R6 ;  /* 0x00000006000e7305 */ /* 0x000622000020f000 */
[-CC-:B--2---:R-:W-:Y:S02]  /*4a10*/  SHF.R.U64 R10, R13, R11.reuse, R0.reuse ;  /* 0x0000000b0d0a7219 */ /* 0x184fe40000001200 */
[----:B------:R-:W-:-:S04]  /*4a20*/  SHF.R.U32.HI R3, RZ, R11, R0 ;  /* 0x0000000bff037219 */ /* 0x000fc80000011600 */
[----:B-----5:R-:W2:Y:S01]  /*4a30*/  LDC R24, c[0x0][0x648] ;  /* 0x00019200ff187b82 */ /* 0x020ea20000000800 */
[-CC-:B----4-:R-:W-:Y:S02]  /*4a40*/  SHF.R.U64 R15, R10, R8.reuse, R3.reuse ;  /* 0x000000080a0f7219 */ /* 0x190fe40000001203 */
[----:B------:R-:W-:-:S03]  /*4a50*/  SHF.R.U32.HI R5, RZ, R8, R3 ;  /* 0x00000008ff057219 */ /* 0x000fc60000011603 */
[----:B------:R-:W-:Y:S02]  /*4a60*/  IMAD.MOV.U32 R4, RZ, RZ, R15 ;  /* 0x000000ffff047224 */ /* 0x000fe400078e000f */
[----:B------:R-:W4:Y:S01]  /*4a70*/  LDC R28, c[0x0][0x638] ;  /* 0x00018e00ff1c7b82 */ /* 0x000f220000000800 */
[----:B0-----:R-:W-:-:S07]  /*4a80*/  IMAD R25, R9, R7, R12 ;  /* 0x0000000709197224 */ /* 0x001fce00078e020c */
[----:B------:R-:W0:Y:S08]  /*4a90*/  LDC R29, c[0x0][0x610] ;  /* 0x00018400ff1d7b82 */ /* 0x000e300000000800 */
[----:B------:R-:W0:Y:S01]  /*4aa0*/  LDC R30, c[0x0][0x600] ;  /* 0x00018000ff1e7b82 */ /* 0x000e220000000800 */
[----:B-1-3--:R-:W-:Y:S05]  /*4ab0*/  @!P0 BRA `(.L_x_97) ;  /* 0x0000000000288947 */ /* 0x00afea0003800000 */
[----:B------:R-:W1:Y:S02]  /*4ac0*/  LDC R0, c[0x0][0x64c] ;  /* 0x00019300ff007b82 */ /* 0x000e640000000800 */
[----:B-1----:R-:W-:-:S05]  /*4ad0*/  IADD3 R3, P0, R15, R0, RZ ;  /* 0x000000000f037210 */ /* 0x002fca0007f1e0ff */
        /* <DEDUP_REMOVED lines=8> */
.L_x_97:
[----:B------:R-:W-:Y:S01]  /*4b60*/  ISETP.NE.AND P0, PT, R2, 0x1, PT ;  /* 0x000000010200780c */ /* 0x000fe20003f05270 */
[----:B------:R-:W-:Y:S01]  /*4b70*/  IMAD.MOV R14, RZ, RZ, -R14 ;  /* 0x000000ffff0e7224 */ /* 0x000fe200078e0a0e */
[----:B--2---:R-:W-:Y:S02]  /*4b80*/  SHF.R.U64 R0, R4, R24, R5 ;  /* 0x0000001804007219 */ /* 0x004fe40000001205 */
[----:B------:R-:W-:Y:S02]  /*4b90*/  LOP3.LUT R3, R10, R65, RZ, 0xc0, !PT ;  /* 0x000000410a037212 */ /* 0x000fe400078ec0ff */
[----:B------:R-:W-:Y:S01]  /*4ba0*/  LOP3.LUT R6, R13, R64, RZ, 0xc0, !PT ;  /* 0x000000400d067212 */ /* 0x000fe200078ec0ff */
[----:B------:R-:W-:Y:S02]  /*4bb0*/  IMAD.MOV R4, RZ, RZ, -R0 ;  /* 0x000000ffff047224 */ /* 0x000fe400078e0a00 */
[----:B------:R-:W-:Y:S02]  /*4bc0*/  IMAD R0, R60, R0, R3 ;  /* 0x000000003c007224 */ /* 0x000fe400078e0203 */
[----:B----4-:R-:W-:-:S02]  /*4bd0*/  IMAD R3, R4, R28, R15 ;  /* 0x0000001c04037224 */ /* 0x010fc400078e020f */
[----:B------:R-:W-:Y:S02]  /*4be0*/  @P0 IMAD R25, R21, R14, R20 ;  /* 0x0000000e15190224 */ /* 0x000fe400078e0214 */
[----:B0-----:R-:W-:Y:S02]  /*4bf0*/  IMAD R5, R3, R30, R6 ;  /* 0x0000001e03057224 */ /* 0x001fe400078e0206 */
[----:B------:R-:W-:Y:S02]  /*4c00*/  IMAD R0, R0, R29, R25 ;  /* 0x0000001d00007224 */ /* 0x000fe400078e0219 */
[----:B------:R-:W-:-:S03]  /*4c10*/  IMAD.MOV.U32 R4, RZ, RZ, 0x1 ;  /* 0x00000001ff047424 */ /* 0x000fc600078e00ff */
[----:B------:R-:W-:Y:S02]  /*4c20*/  SEL R70, R5, R0, !P0 ;  /* 0x0000000005467207 */ /* 0x000fe40004000000 */
[----:B------:R-:W-:Y:S02]  /*4c30*/  PRMT R3, R4, 0x7610, R3 ;  /* 0x0000761004037816 */ /* 0x000fe40000000003 */
[----:B------:R-:W-:-:S07]  /*4c40*/  SEL R0, R0, R5, !P0 ;  /* 0x0000000500007207 */ /* 0x000fce0004000000 */
.L_x_95:
[----:B------:R-:W-:Y:S01]  /*4c50*/  LOP3.LUT P0, RZ, R3, 0xff, RZ, 0xc0, !PT ;  /* 0x000000ff03ff7812 */ /* 0x000fe2000780c0ff */
[----:B------:R-:W-:Y:S01]  /*4c60*/  UIMAD.WIDE.U32 UR4, UR42, -0x55555555, URZ ;  /* 0xaaaaaaab2a0478a5 */ /* 0x000fe2000f8e003f */
[----:B------:R-:W-:-:S03]  /*4c70*/  IMAD.MOV.U32 R71, RZ, RZ, R0 ;  /* 0x000000ffff477224 */ /* 0x000fc600078e0000 */
[----:B------:R-:W-:-:S04]  /*4c80*/  USHF.R.U32.HI UR4, URZ, 0x1, UR5 ;  /* 0x000000013f047899 */ /* 0x000fc80008011605 */
[----:B------:R-:W-:-:S04]  /*4c90*/  UIMAD UR42, UR4, -0x3, UR42 ;  /* 0xfffffffd042a78a4 */ /* 0x000fc8000f8e022a */
[----:B------:R-:W-:Y:S08]  /*4ca0*/  @P0 BRA `(.L_x_98) ;  /* 0xffffffc400d00947 */ /* 0x000ff0000383ffff */
[----:B------:R-:W-:Y:S05]  /*4cb0*/  EXIT ;  /* 0x000000000000794d */ /* 0x000fea0003800000 */
.L_x_7:
        /* <DEDUP_REMOVED lines=26> */
.L_x_100:
[----:B------:R-:W0:Y:S01]  /*4e60*/  LDC.64 R28, c[0x0][0x640] ;  /* 0x00019000ff1c7b82 */ /* 0x000e220000000a00 */
[-CC-:B------:R-:W-:Y:S01]  /*4e70*/  SHF.R.U64 R22, R14, R6.reuse, R15.reuse ;  /* 0x000000060e167219 */ /* 0x180fe2000000120f */
[----:B------:R-:W-:Y:S01]  /*4e80*/  IMAD.MOV.U32 R30, RZ, RZ, 0x1 ;  /* 0x00000001ff1e7424 */ /* 0x000fe200078e00ff */
[----:B------:R-:W-:Y:S02]  /*4e90*/  SHF.R.U32.HI R6, RZ, R6, R15 ;  /* 0x00000006ff067219 */ /* 0x000fe4000001160f */
[----:B------:R-:W-:-:S03]  /*4ea0*/  IADD3 R13, P0, RZ, -R22, RZ ;  /* 0x80000016ff0d7210 */ /* 0x000fc60007f1e0ff */
[----:B------:R-:W1:Y:S02]  /*4eb0*/  LDC R12, c[0x0][0x618] ;  /* 0x00018600ff0c7b82 */ /* 0x000e640000000800 */
[----:B------:R-:W-:-:S04]  /*4ec0*/  IMAD.X R11, RZ, RZ, ~R6, P0 ;  /* 0x000000ffff0b7224 */ /* 0x000fc800000e0e06 */
[-C--:B------:R-:W-:Y:S02]  /*4ed0*/  IMAD R6, R11, R24.reuse, RZ ;  /* 0x000000180b067224 */ /* 0x080fe400078e02ff */
[----:B------:R-:W2:Y:S01]  /*4ee0*/  LDC R14, c[0x0][0x608] ;  /* 0x00018200ff0e7b82 */ /* 0x000ea20000000800 */
[----:B------:R-:W-:-:S04]  /*4ef0*/  IMAD.WIDE.U32 R10, R13, R24, R16 ;  /* 0x000000180d0a7225 */ /* 0x000fc800078e0010 */
[----:B------:R-:W-:-:S03]  /*4f00*/  IMAD R13, R13, R25, R6 ;  /* 0x000000190d0d7224 */ /* 0x000fc600078e0206 */
[----:B------:R-:W3:Y:S01]  /*4f10*/  LDC R27, c[0x0][0x658] ;  /* 0x00019600ff1b7b82 */ /* 0x000ee20000000800 */
[----:B------:R-:W-:Y:S01]  /*4f20*/  IMAD.IADD R11, R11, 0x1, R13 ;  /* 0x000000010b0b7824 */ /* 0x000fe200078e020d */
[----:B0-----:R-:W-:-:S04]  /*4f30*/  ISETP.NE.U32.AND P0, PT, R28, RZ, PT ;  /* 0x000000ff1c00720c */ /* 0x001fc80003f05070 */
[----:B------:R-:W-:Y:S02]  /*4f40*/  ISETP.NE.AND.EX P0, PT, R29, RZ, PT, P0 ;  /* 0x000000ff1d00720c */ /* 0x000fe40003f05300 */
[----:B------:R-:W0:Y:S01]  /*4f50*/  LDC R24, c[0x0][0x600] ;  /* 0x00018000ff187b82 */ /* 0x000e220000000800 */
[-CC-:B-1----:R-:W-:Y:S01]  /*4f60*/  SHF.R.U64 R8, R10, R12.reuse, R11.reuse ;  /* 0x0000000c0a087219 */ /* 0x182fe2000000120b */
[----:B------:R-:W-:Y:S01]  /*4f70*/  IMAD.MOV.U32 R10, RZ, RZ, -0x1 ;  /* 0xffffffffff0a7424 */ /* 0x000fe200078e00ff */
[----:B------:R-:W-:-:S05]  /*4f80*/  SHF.R.U32.HI R11, RZ, R12, R11 ;  /* 0x0000000cff0b7219 */ /* 0x000fca000001160b */
[----:B------:R-:W1:Y:S01]  /*4f90*/  LDC R25, c[0x0][0x648] ;  /* 0x00019200ff197b82 */ /* 0x000e620000000800 */
[-CC-:B--2---:R-:W-:Y:S02]  /*4fa0*/  SHF.R.U64 R21, R8, R14.reuse, R11.reuse ;  /* 0x0000000e08157219 */ /* 0x184fe4000000120b */
[----:B------:R-:W-:-:S05]  /*4fb0*/  SHF.R.U32.HI R6, RZ, R14, R11 ;  /* 0x0000000eff067219 */ /* 0x000fca000001160b */
[----:B------:R-:W2:Y:S01]  /*4fc0*/  LDC R26, c[0x0][0x638] ;  /* 0x00018e00ff1a7b82 */ /* 0x000ea20000000800 */
[-C--:B---3--:R-:W-:Y:S02]  /*4fd0*/  SHF.L.U32 R10, R10, R27.reuse, RZ ;  /* 0x0000001b0a0a7219 */ /* 0x088fe400000006ff */
[-CC-:B------:R-:W-:Y:S02]  /*4fe0*/  SHF.R.U64 R23, R21, R27.reuse, R6.reuse ;  /* 0x0000001b15177219 */ /* 0x180fe40000001206 */
[----:B------:R-:W-:Y:S02]  /*4ff0*/  LOP3.LUT R32, RZ, R10, RZ, 0x33, !PT ;  /* 0x0000000aff207212 */ /* 0x000fe400078e33ff */
[----:B------:R-:W-:Y:S01]  /*5000*/  SHF.R.U32.HI R11, RZ, R27, R6 ;  /* 0x0000001bff0b7219 */ /* 0x000fe20000011606 */
[----:B------:R-:W3:Y:S01]  /*5010*/  LDC R31, c[0x0][0x610] ;  /* 0x00018400ff1f7b82 */ /* 0x000ee20000000800 */
[----:B------:R-:W-:Y:S01]  /*5020*/  IMAD.MOV.U32 R10, RZ, RZ, R23 ;  /* 0x000000ffff0a7224 */ /* 0x000fe200078e0017 */
[----:B------:R-:W-:Y:S06]  /*5030*/  @!P0 BRA `(.L_x_101) ;  /* 0x0000000000288947 */ /* 0x000fec0003800000 */
        /* <DEDUP_REMOVED lines=10> */
.L_x_101:
[----:B------:R-:W-:Y:S02]  /*50e0*/  ISETP.NE.AND P0, PT, R2, 0x1, PT ;  /* 0x000000010200780c */ /* 0x000fe40003f05270 */
[----:B-1----:R-:W-:Y:S01]  /*50f0*/  SHF.R.U64 R6, R10, R25, R11 ;  /* 0x000000190a067219 */ /* 0x002fe2000000120b */
[----:B0-----:R-:W-:Y:S01]  /*5100*/  VIADD R11, R24, 0xffffffff ;  /* 0xffffffff180b7836 */ /* 0x001fe20000000000 */
[----:B------:R-:W-:Y:S02]  /*5110*/  SHF.L.U32 R30, R30, R27, RZ ;  /* 0x0000001b1e1e7219 */ /* 0x000fe400000006ff */
[----:B------:R-:W-:Y:S01]  /*5120*/  LOP3.LUT R5, R21, R32, RZ, 0xc0, !PT ;  /* 0x0000002015057212 */ /* 0x000fe200078ec0ff */
[----:B------:R-:W-:-:S04]  /*5130*/  IMAD.MOV R10, RZ, RZ, -R6 ;  /* 0x000000ffff0a7224 */ /* 0x000fc800078e0a06 */
[----:B------:R-:W-:Y:S01]  /*5140*/  IMAD R6, R30, R6, R5 ;  /* 0x000000061e067224 */ /* 0x000fe200078e0205 */
[----:B------:R-:W-:Y:S01]  /*5150*/  LOP3.LUT R5, R8, R11, RZ, 0xc0, !PT ;  /* 0x0000000b08057212 */ /* 0x000fe200078ec0ff */
[----:B------:R-:W-:Y:S02]  /*5160*/  @P0 IMAD R7, R9, R20, R4 ;  /* 0x0000001409070224 */ /* 0x000fe400078e0204 */
[----:B--2---:R-:W-:Y:S02]  /*5170*/  IMAD R4, R10, R26, R23 ;  /* 0x0000001a0a047224 */ /* 0x004fe400078e0217 */
[----:B---3--:R-:W-:Y:S02]  /*5180*/  IMAD R7, R6, R31, R7 ;  /* 0x0000001f06077224 */ /* 0x008fe400078e0207 */
[----:B------:R-:W-:Y:S02]  /*5190*/  IMAD R4, R4, R24, R5 ;  /* 0x0000001804047224 */ /* 0x000fe400078e0205 */
[----:B------:R-:W-:-:S02]  /*51a0*/  IMAD.MOV.U32 R8, RZ, RZ, 0x1 ;  /* 0x00000001ff087424 */ /* 0x000fc400078e00ff */
[----:B------:R-:W-:Y:S01]  /*51b0*/  IMAD.MOV.U32 R6, RZ, RZ, R22 ;  /* 0x000000ffff067224 */ /* 0x000fe200078e0016 */
[----:B------:R-:W-:Y:S02]  /*51c0*/  SEL R19, R4, R7, !P0 ;  /* 0x0000000704137207 */ /* 0x000fe40004000000 */
[----:B------:R-:W-:-:S07]  /*51d0*/  SEL R21, R7, R4, !P0 ;  /* 0x0000000407157207 */ /* 0x000fce0004000000 */
.L_x_99:
[----:B------:R-:W-:-:S08]  /*51e0*/  NOP ;  /* 0x0000000000007918 */ /* 0x000fd00000000000 */
[----:B------:R-:W0:-:S00]  /*51f0*/  USETMAXREG.DEALLOC.CTAPOOL 0x28 ;  /* 0x00000028000079c8 */ /* 0x000e0000080e0500 */
[----:B0-----:R-:W-:-:S13]  /*5200*/  ISETP.NE.AND P0, PT, R3, RZ, PT ;  /* 0x000000ff0300720c */ /* 0x001fda0003f05270 */
[----:B------:R-:W-:Y:S05]  /*5210*/  @P0 EXIT ;  /* 0x000000000000094d */ /* 0x000fea0003800000 */
[----:B------:R-:W-:Y:S01]  /*5220*/  LOP3.LUT P0, RZ, R8, 0xff, RZ, 0xc0, !PT ;  /* 0x000000ff08ff7812 */ /* 0x000fe2000780c0ff */
[----:B------:R-:W-:Y:S02]  /*5230*/  IMAD.MOV.U32 R3, RZ, RZ, 0x1 ;  /* 0x00000001ff037424 */ /* 0x000fe400078e00ff */
[----:B------:R-:W-:-:S10]  /*5240*/  IMAD.MOV.U32 R8, RZ, RZ, RZ ;  /* 0x000000ffff087224 */ /* 0x000fd400078e00ff */
[----:B------:R-:W-:Y:S05]  /*5250*/  @!P0 BRA `(.L_x_102) ;  /* 0x0000000c00548947 */ /* 0x000fea0003800000 */
[----:B------:R-:W0:Y:S01]  /*5260*/  LDC R3, c[0x0][0x28c] ;  /* 0x0000a300ff037b82 */ /* 0x000e220000000800 */
[----:B------:R-:W-:Y:S01]  /*5270*/  ULDC UR5, c[0x0][0x658] ;  /* 0x0001960000057ab9 */ /* 0x000fe20000000800 */
[----:B------:R-:W-:Y:S01]  /*5280*/  UMOV UR6, 0xffffffff ;  /* 0xffffffff00067882 */ /* 0x000fe20000000000 */
[----:B------:R-:W-:Y:S01]  /*5290*/  BSSY B0, `(.L_x_102) ;  /* 0x00000d1000007945 */ /* 0x000fe20003800000 */
[----:B------:R-:W-:Y:S01]  /*52a0*/  USHF.L.U32 UR6, UR6, UR5, URZ ;  /* 0x0000000506067299 */ /* 0x000fe2000800063f */
[----:B------:R-:W-:Y:S01]  /*52b0*/  IMAD.MOV.U32 R10, RZ, RZ, 0x1 ;  /* 0x00000001ff0a7424 */ /* 0x000fe200078e00ff */
[----:B------:R-:W-:Y:S01]  /*52c0*/  LOP3.LUT R9, R18, 0x2, RZ, 0xfc, !PT ;  /* 0x0000000212097812 */ /* 0x000fe200078efcff */
[----:B------:R-:W-:Y:S01]  /*52d0*/  IMAD.MOV.U32 R8, RZ, RZ, RZ ;  /* 0x000000ffff087224 */ /* 0x000fe200078e00ff */
[----:B------:R-:W1:Y:S01]  /*52e0*/  S2UR UR8, SR_CgaCtaId ;  /* 0x00000000000879c3 */ /* 0x000e620000008800 */
[----:B------:R-:W-:Y:S01]  /*52f0*/  ULDC UR4, c[0x0][0x600] ;  /* 0x0001800000047ab9 */ /* 0x000fe20000000800 */
[----:B------:R-:W-:Y:S01]  /*5300*/  UMOV UR7, 0x1 ;  /* 0x0000000100077882 */ /* 0x000fe20000000000 */
[----:B------:R-:W-:-:S02]  /*5310*/  UIADD3 UR4, UR4, -0x1, URZ ;  /* 0xffffffff04047890 */ /* 0x000fc4000fffe03f */
[----:B------:R-:W-:Y:S02]  /*5320*/  USHF.L.U32 UR5, UR7, UR5, URZ ;  /* 0x0000000507057299 */ /* 0x000fe4000800063f */
[----:B------:R-:W-:Y:S01]  /*5330*/  ULOP3.LUT UR6, URZ, UR6, URZ, 0x33, !UPT ;  /* 0x000000063f067292 */ /* 0x000fe2000f8e333f */
[----:B------:R-:W-:Y:S01]  /*5340*/  ULDC.64 UR30, c[0x0][0x198] ;  /* 0x00006600001e7ab9 */ /* 0x000fe20000000a00 */
[----:B0-----:R-:W-:-:S05]  /*5350*/  VIADD R3, R3, 0x3f ;  /* 0x0000003f03037836 */ /* 0x001fca0000000000 */
[----:B------:R-:W-:Y:S01]  /*5360*/  SHF.R.S32.HI R4, RZ, 0x1f, R3 ;  /* 0x0000001fff047819 */ /* 0x000fe20000011403 */
[----:B-1----:R-:W-:-:S03]  /*5370*/  IMAD.U32 R12, RZ, RZ, UR8 ;  /* 0x00000008ff0c7e24 */ /* 0x002fc6000f8e00ff */
[----:B------:R-:W-:Y:S01]  /*5380*/  LEA.HI R4, R4, R3, RZ, 0x6 ;  /* 0x0000000304047211 */ /* 0x000fe200078f30ff */
[----:B------:R-:W-:-:S03]  /*5390*/  IMAD.MOV.U32 R3, RZ, RZ, 0x1 ;  /* 0x00000001ff037424 */ /* 0x000fc600078e00ff */
[----:B------:R-:W-:-:S05]  /*53a0*/  SHF.R.S32.HI R11, RZ, 0x6, R4 ;  /* 0x00000006ff0b7819 */ /* 0x000fca0000011404 */
[----:B------:R-:W-:-:S07]  /*53b0*/  VIADD R13, R11, 0x1 ;  /* 0x000000010b0d7836 */ /* 0x000fce0000000000 */
.L_x_113:
[----:B------:R-:W-:-:S03]  /*53c0*/  UMOV UR7, 0xffffffff ;  /* 0xffffffff00077882 */ /* 0x000fc60000000000 */
[----:B------:R-:W-:Y:S05]  /*53d0*/  BRA.DIV UR7, `(.L_x_103) ;  /* 0x0000000e07b87947 */ /* 0x000fea000b800000 */
[----:B------:R-:W-:-:S13]  /*53e0*/  ELECT P6, URZ, PT ;  /* 0x00000000003f782f */ /* 0x000fda00038c0000 */
.L_x_123:
[----:B------:R-:W0:Y:S01]  /*53f0*/  LDC R4, c[0x0][0x28c] ;  /* 0x0000a300ff047b82 */ /* 0x000e220000000800 */
[----:B------:R-:W-:Y:S01]  /*5400*/  BSSY B1, `(.L_x_104) ;  /* 0x0000047000017945 */ /* 0x000fe20003800000 */
[----:B0-----:R-:W-:-:S13]  /*5410*/  ISETP.LT.OR P6, PT, R4, 0x1, !P6 ;  /* 0x000000010400780c */ /* 0x001fda00077c1670 */
[----:B------:R-:W-:Y:S05]  /*5420*/  @P6 BRA `(.L_x_105) ;  /* 0x0000000400106947 */ /* 0x000fea0003800000 */
[----:B------:R-:W-:Y:S02]  /*5430*/  IMAD R21, R21, 0x2, R12 ;  /* 0x0000000215157824 */ /* 0x000fe400078e020c */
[----:B------:R-:W-:Y:S02]  /*5440*/  IMAD.SHL.U32 R19, R19, 0x40, RZ ;  /* 0x0000004013137824 */ /* 0x000fe400078e00ff */
[----:B------:R-:W-:Y:S02]  /*5450*/  IMAD.MOV.U32 R22, RZ, RZ, RZ ;  /* 0x000000ffff167224 */ /* 0x000fe400078e00ff */
[----:B------:R-:W-:Y:S02]  /*5460*/  IMAD.MOV.U32 R4, RZ, RZ, R13 ;  /* 0x000000ffff047224 */ /* 0x000fe400078e000d */
[----:B------:R-:W-:Y:S02]  /*5470*/  IMAD.MOV.U32 R5, RZ, RZ, R3 ;  /* 0x000000ffff057224 */ /* 0x000fe400078e0003 */
[----:B------:R-:W-:-:S02]  /*5480*/  IMAD.MOV.U32 R7, RZ, RZ, R8 ;  /* 0x000000ffff077224 */ /* 0x000fc400078e0008 */
[----:B------:R-:W-:-:S07]  /*5490*/  IMAD.SHL.U32 R21, R21, 0x40, RZ ;  /* 0x0000004015157824 */ /* 0x000fce00078e00ff */
.L_x_108:
[----:B------:R-:W0:Y:S01]  /*54a0*/  S2UR UR7, SR_CgaCtaId ;  /* 0x00000000000779c3 */ /* 0x000e220000008800 */
[----:B------:R-:W-:Y:S02]  /*54b0*/  MOV R15, 0x400 ;  /* 0x00000400000f7802 */ /* 0x000fe40000000f00 */
[----:B------:R-:W-:Y:S02]  /*54c0*/  SHF.L.U32 R14, R5, 0x1f, RZ ;  /* 0x0000001f050e7819 */ /* 0x000fe400000006ff */
[----:B------:R-:W-:Y:S01]  /*54d0*/  ISETP.NE.AND P1, PT, R0, RZ, PT ;  /* 0x000000ff0000720c */ /* 0x000fe20003f25270 */
[----:B0-----:R-:W-:-:S05]  /*54e0*/  IMAD.U32 R12, RZ, RZ, UR7 ;  /* 0x00000007ff0c7e24 */ /* 0x001fca000f8e00ff */
[----:B------:R-:W-:-:S07]  /*54f0*/  LEA R20, R12, R15, 0x18 ;  /* 0x0000000f0c147211 */ /* 0x000fce00078ec0ff */
[----:B------:R-:W0:Y:S01]  /*5500*/  @!P1 LDC R15, c[0x0][0x500] ;  /* 0x00014000ff0f9b82 */ /* 0x000e220000000800 */
[----:B------:R-:W-:-:S04]  /*5510*/  IMAD R23, R7, 0x8, R20 ;  /* 0x0000000807177824 */ /* 0x000fc800078e0214 */
[----:B------:R-:W1:Y:S02]  /*5520*/  SYNCS.PHASECHK.TRANS64.TRYWAIT P0, [R23+URZ+0x18], R14 ;  /* 0x0000180e170075a7 */ /* 0x000e64000800017f */
[----:B-1----:R-:W-:Y:S05]  /*5530*/  @!P0 BRA `(.L_x_106) ;  /* 0x0000000c00808947 */ /* 0x002fea0003800000 */
.L_x_124:
[----:B-1----:R-:W-:Y:S01]  /*5540*/  PRMT R14, R9, 0x9910, RZ ;  /* 0x00009910090e7816 */ /* 0x002fe200000000ff */
[----:B0-----:R0:W-:Y:S03]  /*5550*/  @!P1 SYNCS.ARRIVE.TRANS64 RZ, [R23+URZ], R15 ;  /* 0x0000000f17ff99a7 */ /* 0x0011e6000800003f */
[----:B------:R-:W-:-:S13]  /*5560*/  ISETP.NE.AND P0, PT, R14, 0x2, PT ;  /* 0x000000020e00780c */ /* 0x000fda0003f05270 */
[----:B0-----:R-:W-:Y:S05]  /*5570*/  @P0 BRA `(.L_x_107) ;  /* 0x0000000000040947 */ /* 0x001fea0003800000 */
[----:B------:R-:W-:Y:S01]  /*5580*/  BPT.TRAP 0x1 ;  /* 0x000000040000795c */ /* 0x000fe20000300000 */
.L_x_107:
[----:B------:R-:W-:Y:S01]  /*5590*/  IMAD R14, R7, 0x4, R12 ;  /* 0x00000004070e7824 */ /* 0x000fe200078e020c */
[----:B------:R-:W-:Y:S01]  /*55a0*/  R2UR UR34, R22 ;  /* 0x00000000162272ca */ /* 0x000fe200000e0000 */
[----:B------:R-:W-:Y:S01]  /*55b0*/  VIADD R4, R4, 0xffffffff ;  /* 0xffffffff04047836 */ /* 0x000fe20000000000 */
[----:B------:R-:W-:Y:S01]  /*55c0*/  R2UR UR33, R23 ;  /* 0x00000000172172ca */ /* 0x000fe200000e0000 */
[----:B------:R-:W-:Y:S01]  /*55d0*/  IMAD.SHL.U32 R14, R14, 0x800, RZ ;  /* 0x000008000e0e7824 */ /* 0x000fe200078e00ff */
[----:B------:R-:W-:Y:S01]  /*55e0*/  R2UR UR36, R6 ;  /* 0x00000000062472ca */ /* 0x000fe200000e0000 */
[----:B------:R-:W-:Y:S01]  /*55f0*/  UIADD3 UR14, UP0, UR30, 0xf0, URZ ;  /* 0x000000f01e0e7890 */ /* 0x000fe2000ff1e03f */
[----:B------:R-:W-:Y:S01]  /*5600*/  R2UR UR35, R21 ;  /* 0x00000000152372ca */ /* 0x000fe200000e0000 */
[--C-:B------:R-:W-:Y:S01]  /*5610*/  IMAD R14, R14, 0x4, R20.reuse ;  /* 0x000000040e0e7824 */ /* 0x100fe200078e0214 */
[----:B------:R-:W-:Y:S01]  /*5620*/  R2UR UR19, R19 ;  /* 0x00000000131372ca */ /* 0x000fe200000e0000 */
[C---:B------:R-:W-:Y:S01]  /*5630*/  IMAD R20, R7.reuse, 0x4000, R20 ;  /* 0x0000400007147824 */ /* 0x040fe200078e0214 */
[----:B------:R-:W-:Y:S01]  /*5640*/  UIADD3 UR42, UP1, UR30, 0x1f0, URZ ;  /* 0x000001f01e2a7890 */ /* 0x000fe2000ff3e03f */
[----:B------:R-:W-:Y:S01]  /*5650*/  ISETP.GT.AND P1, PT, R4, 0x1, PT ;  /* 0x000000010400780c */ /* 0x000fe20003f24270 */
[----:B------:R-:W-:Y:S01]  /*5660*/  UIADD3.X UR15, URZ, UR31, URZ, UP0, !UPT ;  /* 0x0000001f3f0f7290 */ /* 0x000fe200087fe43f */
[----:B------:R-:W-:Y:S01]  /*5670*/  R2UR UR24, R14 ;  /* 0x000000000e1872ca */ /* 0x000fe200000e0000 */
[----:B------:R-:W-:Y:S01]  /*5680*/  UIADD3 UR26, UR34, 0x20, URZ ;  /* 0x00000020221a7890 */ /* 0x000fe2000fffe03f */
[----:B------:R-:W-:Y:S01]  /*5690*/  R2UR UR8, R20 ;  /* 0x00000000140872ca */ /* 0x000fe200000e0000 */
[----:B------:R-:W-:Y:S01]  /*56a0*/  UIADD3.X UR43, URZ, UR31, URZ, UP1, !UPT ;  /* 0x0000001f3f2b7290 */ /* 0x000fe20008ffe43f */
[----:B------:R-:W-:Y:S01]  /*56b0*/  VIADD R7, R7, 0x1 ;  /* 0x0000000107077836 */ /* 0x000fe20000000000 */
[----:B------:R-:W-:Y:S01]  /*56c0*/  UMOV UR7, 0x30000 ;  /* 0x0003000000077882 */ /* 0x000fe20000000000 */
[----:B------:R-:W-:Y:S01]  /*56d0*/  UMOV UR22, 0x0 ;  /* 0x0000000000167882 */ /* 0x000fe20000000000 */
[----:B------:R-:W-:Y:S01]  /*56e0*/  UMOV UR23, 0x10000000 ;  /* 0x1000000000177882 */ /* 0x000fe20000000000 */
[----:B------:R-:W-:Y:S01]  /*56f0*/  UMOV UR25, UR33 ;  /* 0x0000002100197c82 */ /* 0x000fe20008000000 */
[----:B------:R-:W-:Y:S01]  /*5700*/  ISETP.NE.AND P0, PT, R7, 0x3, PT ;  /* 0x000000030700780c */ /* 0x000fe20003f05270 */
[----:B------:R-:W-:Y:S01]  /*5710*/  UMOV UR28, UR36 ;  /* 0x00000024001c7c82 */ /* 0x000fe20008000000 */
[----:B------:R-:W-:Y:S01]  /*5720*/  UMOV UR27, UR35 ;  /* 0x00000023001b7c82 */ /* 0x000fe20008000000 */
[----:B------:R-:W-:Y:S01]  /*5730*/  UMOV UR17, UR33 ;  /* 0x0000002100117c82 */ /* 0x000fe20008000000 */
[----:B------:R-:W-:Y:S01]  /*5740*/  UIADD3 UR32, UR24, 0x100, URZ ;  /* 0x0000010018207890 */ /* 0x000fe2000fffe03f */
[----:B------:R-:W-:Y:S01]  /*5750*/  SEL R14, RZ, 0x1, P0 ;  /* 0x00000001ff0e7807 */ /* 0x000fe20000000000 */
[----:B------:R-:W-:Y:S01]  /*5760*/  UIADD3 UR24, UR24, 0x4100, URZ ;  /* 0x0000410018187890 */ /* 0x000fe2000fffe03f */
[----:B------:R-:W-:Y:S01]  /*5770*/  VIADD R22, R22, 0x40 ;  /* 0x0000004016167836 */ /* 0x000fe20000000000 */
[----:B------:R-:W-:Y:S01]  /*5780*/  UIADD3 UR16, UR8, 0x18100, URZ ;  /* 0x0001810008107890 */ /* 0x000fe2000fffe03f */
[----:B------:R-:W-:Y:S01]  /*5790*/  LOP3.LUT R5, R5, R14, RZ, 0x3c, !PT ;  /* 0x0000000e05057212 */ /* 0x000fe200078e3cff */
[----:B------:R-:W-:Y:S01]  /*57a0*/  UIADD3 UR8, UR8, 0x1a100, URZ ;  /* 0x0001a10008087890 */ /* 0x000fe2000fffe03f */
[----:B------:R-:W-:Y:S01]  /*57b0*/  SEL R7, R7, RZ, P0 ;  /* 0x000000ff07077207 */ /* 0x000fe20000000000 */
[----:B------:R-:W-:Y:S01]  /*57c0*/  UMOV UR18, UR34 ;  /* 0x0000002200127c82 */ /* 0x000fe20008000000 */
[----:B------:R-:W-:Y:S01]  /*57d0*/  UMOV UR20, UR36 ;  /* 0x0000002400147c82 */ /* 0x000fe20008000000 */
[----:B------:R0:W-:Y:S01]  /*57e0*/  UTMALDG.3D.MULTICAST [UR32], [UR14], UR7, desc[UR22] ;  /* 0x000016200e0073b4 */ /* 0x0001e20008011807 */
[----:B------:R-:W-:Y:S01]  /*57f0*/  UMOV UR9, UR33 ;  /* 0x0000002100097c82 */ /* 0x000fe20008000000 */
[----:B------:R-:W-:Y:S01]  /*5800*/  UMOV UR11, UR19 ;  /* 0x00000013000b7c82 */ /* 0x000fe20008000000 */
[----:B------:R-:W-:Y:S01]  /*5810*/  UMOV UR12, UR36 ;  /* 0x00000024000c7c82 */ /* 0x000fe20008000000 */
[----:B------:R-:W-:Y:S01]  /*5820*/  UMOV UR10, UR26 ;  /* 0x0000001a000a7c82 */ /* 0x000fe20008000000 */
[----:B------:R0:W-:Y:S01]  /*5830*/  UTMALDG.3D.MULTICAST [UR24], [UR14], UR7, desc[UR22] ;  /* 0x000016180e0073b4 */ /* 0x0001e20008011807 */
[----:B------:R0:W-:Y:S01]  /*5840*/  UTMALDG.3D [UR16], [UR42], desc[UR22] ;  /* 0x000016102a0075b4 */ /* 0x0001e20008011000 */
[----:B------:R0:W-:Y:S02]  /*5850*/  UTMALDG.3D [UR8], [UR42], desc[UR22] ;  /* 0x000016082a0075b4 */ /* 0x0001e40008011000 */
[----:B0-----:R-:W-:Y:S05]  /*5860*/  @P1 BRA `(.L_x_108) ;  /* 0xfffffffc000c1947 */ /* 0x001fea000383ffff */
.L_x_105:
[----:B------:R-:W-:Y:S05]  /*5870*/  BSYNC B1 ;  /* 0x0000000000017941 */ /* 0x000fea0003800000 */
.L_x_104:
[----:B------:R-:W-:Y:S01]  /*5880*/  LOP3.LUT P1, RZ, R10, 0xff, RZ, 0xc0, !PT ;  /* 0x000000ff0aff7812 */ /* 0x000fe2000782c0ff */
[C---:B------:R-:W-:Y:S01]  /*5890*/  IMAD.IADD R7, R11.reuse, 0x1, R8 ;  /* 0x000000010b077824 */ /* 0x040fe200078e0208 */
[----:B------:R-:W-:Y:S01]  /*58a0*/  ULDC.64 UR8, c[0x0][0x650] ;  /* 0x0001940000087ab9 */ /* 0x000fe20000000a00 */
[----:B------:R-:W-:Y:S01]  /*58b0*/  ISETP.GE.U32.AND P2, PT, R11, 0x3, PT ;  /* 0x000000030b00780c */ /* 0x000fe20003f46070 */
[----:B------:R-:W-:Y:S01]  /*58c0*/  BSSY B1, `(.L_x_109) ;  /* 0x000006b000017945 */ /* 0x000fe20003800000 */
[----:B------:R-:W-:Y:S01]  /*58d0*/  IMAD.MOV.U32 R21, RZ, RZ, -0x1 ;  /* 0xffffffffff157424 */ /* 0x000fe200078e00ff */
[----:B------:R-:W-:Y:S01]  /*58e0*/  ISETP.GT.U32.AND P0, PT, R7, 0x2, PT ;  /* 0x000000020700780c */ /* 0x000fe20003f04070 */
[----:B------:R-:W-:Y:S01]  /*58f0*/  IMAD.MOV.U32 R19, RZ, RZ, -0x1 ;  /* 0xffffffffff137424 */ /* 0x000fe200078e00ff */
[----:B------:R-:W-:Y:S02]  /*5900*/  PRMT R10, RZ, 0x7610, R10 ;  /* 0x00007610ff0a7816 */ /* 0x000fe4000000000a */
[----:B------:R-:W-:-:S03]  /*5910*/  ISETP.LT.U32.AND P0, PT, R11, 0x3, P0 ;  /* 0x000000030b00780c */ /* 0x000fc60000701070 */
[----:B------:R-:W0:Y:S01]  /*5920*/  @P1 S2R R12, SR_CgaCtaId ;  /* 0x00000000000c1919 */ /* 0x000e220000008800 */
[----:B------:R-:W-:-:S04]  /*5930*/  @P1 MOV R5, 0x400 ;  /* 0x0000040000051802 */ /* 0x000fc80000000f00 */
[----:B0-----:R-:W-:Y:S01]  /*5940*/  @P1 LEA R6, R12, R5, 0x18 ;  /* 0x000000050c061211 */ /* 0x001fe200078ec0ff */
[----:B------:R-:W-:Y:S01]  /*5950*/  IMAD.WIDE.U32 R4, R7, -0x55555555, RZ ;  /* 0xaaaaaaab07047825 */ /* 0x000fe200078e00ff */
[----:B------:R-:W-:Y:S02]  /*5960*/  SEL R4, RZ, 0x1, !P0 ;  /* 0x00000001ff047807 */ /* 0x000fe40004000000 */
[----:B------:R0:W-:Y:S01]  /*5970*/  @P1 SYNCS.ARRIVE.TRANS64.A1T0 RZ, [R6+URZ+0x48], RZ ;  /* 0x000048ff06ff19a7 */ /* 0x0001e2000810003f */
[----:B------:R-:W-:Y:S02]  /*5980*/  IADD3 R16, P1, R16, UR38, RZ ;  /* 0x0000002610107c10 */ /* 0x000fe4000ff3e0ff */
[----:B------:R-:W-:Y:S02]  /*5990*/  LOP3.LUT R3, R3, R4, RZ, 0x3c, !PT ;  /* 0x0000000403037212 */ /* 0x000fe400078e3cff */
[----:B------:R-:W-:Y:S02]  /*59a0*/  IADD3.X R17, R17, UR41, RZ, P1, !PT ;  /* 0x0000002911117c10 */ /* 0x000fe40008ffe4ff */
[----:B------:R-:W-:-:S02]  /*59b0*/  ISETP.GE.U32.AND P0, PT, R16, UR8, PT ;  /* 0x0000000810007c0c */ /* 0x000fc4000bf06070 */
[----:B0-----:R-:W-:Y:S02]  /*59c0*/  SHF.R.U32.HI R6, RZ, 0x1, R5 ;  /* 0x00000001ff067819 */ /* 0x001fe40000011605 */
[----:B------:R-:W-:Y:S02]  /*59d0*/  ISETP.GE.U32.AND.EX P0, PT, R17, UR9, PT, P0 ;  /* 0x0000000911007c0c */ /* 0x000fe4000bf06100 */
[----:B------:R-:W-:Y:S01]  /*59e0*/  @P2 LOP3.LUT R3, R3, 0x1, R6, 0x78, !PT ;  /* 0x0000000103032812 */ /* 0x000fe200078e7806 */
[----:B------:R-:W-:Y:S01]  /*59f0*/  IMAD R8, R6, -0x3, R7 ;  /* 0xfffffffd06087824 */ /* 0x000fe200078e0207 */
[----:B------:R-:W-:Y:S01]  /*5a00*/  PRMT R4, RZ, 0x7610, R4 ;  /* 0x00007610ff047816 */ /* 0x000fe20000000004 */
[----:B------:R-:W-:-:S08]  /*5a10*/  IMAD.MOV.U32 R6, RZ, RZ, -0x1 ;  /* 0xffffffffff067424 */ /* 0x000fd000078e00ff */
[----:B------:R-:W-:Y:S05]  /*5a20*/  @P0 BRA `(.L_x_110) ;  /* 0x0000000400500947 */ /* 0x000fea0003800000 */
[----:B------:R-:W0:Y:S01]  /*5a30*/  S2R R19, SR_CTAID.X ;  /* 0x0000000000137919 */ /* 0x000e220000002500 */
[----:B------:R-:W-:Y:S01]  /*5a40*/  ULDC.64 UR8, c[0x0][0x628] ;  /* 0x00018a0000087ab9 */ /* 0x000fe20000000a00 */
[----:B------:R-:W1:Y:S01]  /*5a50*/  LDC R20, c[0x0][0x144] ;  /* 0x00005100ff147b82 */ /* 0x000e620000000800 */
[----:B------:R-:W-:Y:S01]  /*5a60*/  ISETP.NE.U32.AND P0, PT, RZ, UR8, PT ;  /* 0x00000008ff007c0c */ /* 0x000fe2000bf05070 */
[----:B------:R-:W2:Y:S01]  /*5a70*/  S2R R14, SR_CTAID.Y ;  /* 0x00000000000e7919 */ /* 0x000ea20000002600 */
[----:B------:R-:W-:Y:S01]  /*5a80*/  ULDC UR10, c[0x0][0x630] ;  /* 0x00018c00000a7ab9 */ /* 0x000fe20000000800 */
[----:B------:R-:W-:Y:S01]  /*5a90*/  ULDC UR11, c[0x0][0x150] ;  /* 0x00005400000b7ab9 */ /* 0x000fe20000000800 */
[----:B------:R-:W-:Y:S01]  /*5aa0*/  ISETP.NE.AND.EX P0, PT, RZ, UR9, PT, P0 ;  /* 0x00000009ff007c0c */ /* 0x000fe2000bf05300 */
[----:B------:R-:W-:Y:S02]  /*5ab0*/  IMAD.MOV.U32 R4, RZ, RZ, R16 ;  /* 0x000000ffff047224 */ /* 0x000fe400078e0010 */
[----:B------:R-:W-:Y:S01]  /*5ac0*/  IMAD.MOV.U32 R5, RZ, RZ, R17 ;  /* 0x000000ffff057224 */ /* 0x000fe200078e0011 */
[----:B0-----:R-:W-:-:S09]  /*5ad0*/  I2FP.F32.U32 R21, R19 ;  /* 0x0000001300157245 */ /* 0x001fd20000201000 */
[----:B------:R-:W-:Y:S05]  /*5ae0*/  @!P0 BRA `(.L_x_111) ;  /* 0x0000000000288947 */ /* 0x000fea0003800000 */
[----:B------:R-:W-:Y:S02]  /*5af0*/  ULDC UR7, c[0x0][0x634] ;  /* 0x00018d0000077ab9 */ /* 0x000fe40000000800 */
[----:B------:R-:W-:-:S05]  /*5b00*/  IADD3 R5, P0, R16, UR7, RZ ;  /* 0x0000000710057c10 */ /* 0x000fca000ff1e0ff */
[----:B------:R-:W-:-:S04]  /*5b10*/  IMAD.X R15, RZ, RZ, R17, P0 ;  /* 0x000000ffff0f7224 */ /* 0x000fc800000e0611 */
[----:B------:R-:W-:-:S04]  /*5b20*/  IMAD.WIDE.U32 R6, R15, UR8, RZ ;  /* 0x000000080f067c25 */ /* 0x000fc8000f8e00ff */
[----:B------:R-:W-:-:S04]  /*5b30*/  IMAD.WIDE.U32 R6, P0, R5, UR9, R6 ;  /* 0x0000000905067c25 */ /* 0x000fc8000f800006 */
[----:B------:R-:W-:-:S04]  /*5b40*/  IMAD.WIDE.U32 R4, R5, UR8, RZ ;  /* 0x0000000805047c25 */ /* 0x000fc8000f8e00ff */
[----:B------:R-:W-:Y:S01]  /*5b50*/  IMAD.MOV.U32 R4, RZ, RZ, R7 ;  /* 0x000000ffff047224 */ /* 0x000fe200078e0007 */
[----:B------:R-:W-:Y:S01]  /*5b60*/  IADD3 RZ, P1, R5, R6, RZ ;  /* 0x0000000605ff7210 */ /* 0x000fe20007f3e0ff */
[----:B------:R-:W-:-:S04]  /*5b70*/  IMAD.X R5, RZ, RZ, RZ, P0 ;  /* 0x000000ffff057224 */ /* 0x000fc800000e06ff */
[----:B------:R-:W-:-:S08]  /*5b80*/  IMAD.WIDE.U32.X R4, R15, UR9, R4, P1 ;  /* 0x000000090f047c25 */ /* 0x000fd000088e0404 */
.L_x_111:
[----:B------:R-:W-:Y:S01]  /*5b90*/  FMUL R21, R21, UR11 ;  /* 0x0000000b15157c20 */ /* 0x000fe20008400000 */
[--C-:B------:R-:W-:Y:S01]  /*5ba0*/  SHF.R.U64 R15, R4, UR10, R5.reuse ;  /* 0x0000000a040f7c19 */ /* 0x100fe20008001205 */
[----:B------:R-:W-:Y:S01]  /*5bb0*/  ULDC.64 UR8, c[0x0][0x620] ;  /* 0x0001880000087ab9 */ /* 0x000fe20000000a00 */
[----:B------:R-:W-:Y:S01]  /*5bc0*/  SHF.R.U32.HI R4, RZ, UR10, R5 ;  /* 0x0000000aff047c19 */ /* 0x000fe20008011605 */
[----:B------:R-:W-:Y:S01]  /*5bd0*/  ULDC.64 UR10, c[0x0][0x640] ;  /* 0x00019000000a7ab9 */ /* 0x000fe20000000a00 */
[----:B------:R-:W-:Y:S01]  /*5be0*/  IADD3 R5, P0, RZ, -R15, RZ ;  /* 0x8000000fff057210 */ /* 0x000fe20007f1e0ff */
[----:B------:R-:W0:Y:S01]  /*5bf0*/  F2I.U32.TRUNC.NTZ R21, R21 ;  /* 0x0000001500157305 */ /* 0x000e22000020f000 */
[----:B------:R-:W-:-:S03]  /*5c00*/  ULDC UR7, c[0x0][0x618] ;  /* 0x0001860000077ab9 */ /* 0x000fc60000000800 */
[----:B------:R-:W-:Y:S01]  /*5c10*/  IMAD.X R4, RZ, RZ, ~R4, P0 ;  /* 0x000000ffff047224 */ /* 0x000fe200000e0e04 */
[----:B------:R-:W-:-:S03]  /*5c20*/  ISETP.NE.U32.AND P0, PT, RZ, UR10, PT ;  /* 0x0000000aff007c0c */ /* 0x000fc6000bf05070 */
[----:B------:R-:W-:Y:S01]  /*5c30*/  IMAD R4, R4, UR8, RZ ;  /* 0x0000000804047c24 */ /* 0x000fe2000f8e02ff */
[----:B------:R-:W-:-:S03]  /*5c40*/  ISETP.NE.AND.EX P0, PT, RZ, UR11, PT, P0 ;  /* 0x0000000bff007c0c */ /* 0x000fc6000bf05300 */
[C---:B------:R-:W-:Y:S02]  /*5c50*/  IMAD R7, R5.reuse, UR9, R4 ;  /* 0x0000000905077c24 */ /* 0x040fe4000f8e0204 */
[----:B------:R-:W-:Y:S01]  /*5c60*/  IMAD.WIDE.U32 R4, R5, UR8, R16 ;  /* 0x0000000805047c25 */ /* 0x000fe2000f8e0010 */
[----:B------:R-:W-:-:S03]  /*5c70*/  ULDC UR8, c[0x0][0x154] ;  /* 0x0000550000087ab9 */ /* 0x000fc60000000800 */
[----:B0-----:R-:W-:Y:S02]  /*5c80*/  IMAD.MOV R6, RZ, RZ, -R21 ;  /* 0x000000ffff067224 */ /* 0x001fe400078e0a15 */
[----:B------:R-:W0:Y:S01]  /*5c90*/  LDC R21, c[0x0][0x148] ;  /* 0x00005200ff157b82 */ /* 0x000e220000000800 */
[----:B------:R-:W-:Y:S02]  /*5ca0*/  IMAD.IADD R5, R5, 0x1, R7 ;  /* 0x0000000105057824 */ /* 0x000fe400078e0207 */
[----:B-1----:R-:W-:Y:S01]  /*5cb0*/  IMAD R19, R20, R6, R19 ;  /* 0x0000000614137224 */ /* 0x002fe200078e0213 */
[----:B--2---:R-:W-:Y:S02]  /*5cc0*/  I2FP.F32.U32 R6, R14 ;  /* 0x0000000e00067245 */ /* 0x004fe40000201000 */
[--C-:B------:R-:W-:Y:S02]  /*5cd0*/  SHF.R.U64 R20, R4, UR7, R5.reuse ;  /* 0x0000000704147c19 */ /* 0x100fe40008001205 */
[----:B------:R-:W-:Y:S01]  /*5ce0*/  SHF.R.U32.HI R5, RZ, UR7, R5 ;  /* 0x00000007ff057c19 */ /* 0x000fe20008011605 */
[----:B------:R-:W-:Y:S01]  /*5cf0*/  FMUL R6, R6, UR8 ;  /* 0x0000000806067c20 */ /* 0x000fe20008400000 */
[----:B------:R-:W-:-:S02]  /*5d00*/  ULDC UR7, c[0x0][0x608] ;  /* 0x0001820000077ab9 */ /* 0x000fc40000000800 */
[--C-:B------:R-:W-:Y:S01]  /*5d10*/  SHF.R.U64 R23, R20, UR7, R5.reuse ;  /* 0x0000000714177c19 */ /* 0x100fe20008001205 */
[----:B------:R1:W2:Y:S01]  /*5d20*/  F2I.U32.TRUNC.NTZ R24, R6 ;  /* 0x0000000600187305 */ /* 0x0002a2000020f000 */
[----:B------:R-:W-:Y:S01]  /*5d30*/  SHF.R.U32.HI R4, RZ, UR7, R5 ;  /* 0x00000007ff047c19 */ /* 0x000fe20008011605 */
[----:B------:R-:W-:-:S03]  /*5d40*/  ULDC UR7, c[0x0][0x658] ;  /* 0x0001960000077ab9 */ /* 0x000fc60000000800 */
[--C-:B------:R-:W-:Y:S02]  /*5d50*/  SHF.R.U64 R22, R23, UR7, R4.reuse ;  /* 0x0000000717167c19 */ /* 0x100fe40008001204 */
[----:B------:R-:W-:-:S03]  /*5d60*/  SHF.R.U32.HI R25, RZ, UR7, R4 ;  /* 0x00000007ff197c19 */ /* 0x000fc60008011604 */
[----:B------:R-:W-:Y:S02]  /*5d70*/  IMAD.MOV.U32 R4, RZ, RZ, R22 ;  /* 0x000000ffff047224 */ /* 0x000fe400078e0016 */
[----:B------:R-:W-:Y:S01]  /*5d80*/  IMAD.MOV.U32 R5, RZ, RZ, R25 ;  /* 0x000000ffff057224 */ /* 0x000fe200078e0019 */
[----:B-1----:R-:W-:Y:S06]  /*5d90*/  @!P0 BRA `(.L_x_112) ;  /* 0x0000000000288947 */ /* 0x002fec0003800000 */
        /* <DEDUP_REMOVED lines=10> */
.L_x_112:
[----:B------:R-:W-:Y:S01]  /*5e40*/  ISETP.NE.AND P0, PT, R2, 0x1, PT ;  /* 0x000000010200780c */ /* 0x000fe20003f05270 */
[----:B------:R-:W-:Y:S01]  /*5e50*/  ULDC UR7, c[0x0][0x648] ;  /* 0x0001920000077ab9 */ /* 0x000fe20000000800 */
[----:B------:R-:W-:Y:S01]  /*5e60*/  LOP3.LUT R23, R23, UR6, RZ, 0xc0, !PT ;  /* 0x0000000617177c12 */ /* 0x000fe2000f8ec0ff */
[----:B--2---:R-:W-:Y:S01]  /*5e70*/  IMAD.MOV R24, RZ, RZ, -R24 ;  /* 0x000000ffff187224 */ /* 0x004fe200078e0a18 */
[----:B------:R-:W-:Y:S01]  /*5e80*/  SHF.R.U64 R4, R4, UR7, R5 ;  /* 0x0000000704047c19 */ /* 0x000fe20008001205 */
[----:B------:R-:W-:Y:S01]  /*5e90*/  ULDC UR7, c[0x0][0x638] ;  /* 0x00018e0000077ab9 */ /* 0x000fe20000000800 */
[----:B------:R-:W-:Y:S01]  /*5ea0*/  LOP3.LUT R7, R20, UR4, RZ, 0xc0, !PT ;  /* 0x0000000414077c12 */ /* 0x000fe2000f8ec0ff */
[----:B------:R-:W-:Y:S01]  /*5eb0*/  ULDC UR8, c[0x0][0x610] ;  /* 0x0001840000087ab9 */ /* 0x000fe20000000800 */
[----:B------:R-:W-:Y:S02]  /*5ec0*/  IMAD.MOV.U32 R6, RZ, RZ, R15 ;  /* 0x000000ffff067224 */ /* 0x000fe400078e000f */
[----:B------:R-:W-:-:S02]  /*5ed0*/  IMAD.MOV R5, RZ, RZ, -R4 ;  /* 0x000000ffff057224 */ /* 0x000fc400078e0a04 */
[----:B------:R-:W-:Y:S02]  /*5ee0*/  IMAD R4, R4, UR5, R23 ;  /* 0x0000000504047c24 */ /* 0x000fe4000f8e0217 */
[----:B0-----:R-:W-:Y:S02]  /*5ef0*/  @P0 IMAD R19, R21, R24, R14 ;  /* 0x0000001815130224 */ /* 0x001fe400078e020e */
[----:B------:R-:W-:Y:S01]  /*5f00*/  IMAD R22, R5, UR7, R22 ;  /* 0x0000000705167c24 */ /* 0x000fe2000f8e0216 */
[----:B------:R-:W-:Y:S01]  /*5f10*/  ULDC UR7, c[0x0][0x600] ;  /* 0x0001800000077ab9 */ /* 0x000fe20000000800 */
[----:B------:R-:W-:Y:S02]  /*5f20*/  IMAD R21, R4, UR8, R19 ;  /* 0x0000000804157c24 */ /* 0x000fe4000f8e0213 */
[----:B------:R-:W-:Y:S02]  /*5f30*/  IMAD R22, R22, UR7, R7 ;  /* 0x0000000716167c24 */ /* 0x000fe4000f8e0207 */
[----:B------:R-:W-:-:S03]  /*5f40*/  IMAD.MOV.U32 R4, RZ, RZ, 0x1 ;  /* 0x00000001ff047424 */ /* 0x000fc600078e00ff */
[----:B------:R-:W-:Y:S02]  /*5f50*/  SEL R19, R22, R21, !P0 ;  /* 0x0000001516137207 */ /* 0x000fe40004000000 */
[----:B------:R-:W-:-:S07]  /*5f60*/  SEL R21, R21, R22, !P0 ;  /* 0x0000001615157207 */ /* 0x000fce0004000000 */
.L_x_110:
[----:B------:R-:W-:Y:S05]  /*5f70*/  BSYNC B1 ;  /* 0x0000000000017941 */ /* 0x000fea0003800000 */
.L_x_109:
[----:B------:R-:W-:-:S13]  /*5f80*/  LOP3.LUT P0, RZ, R4, 0xff, RZ, 0xc0, !PT ;  /* 0x000000ff04ff7812 */ /* 0x000fda000780c0ff */
[----:B------:R-:W-:Y:S05]  /*5f90*/  @P0 BRA `(.L_x_113) ;  /* 0xfffffff400080947 */ /* 0x000fea000383ffff */
[----:B------:R-:W-:Y:S05]  /*5fa0*/  BSYNC B0 ;  /* 0x0000000000007941 */ /* 0x000fea0003800000 */
.L_x_102:
[----:B------:R-:W-:-:S03]  /*5fb0*/  UMOV UR7, 0xffffffff ;  /* 0xffffffff00077882 */ /* 0x000fc60000000000 */
[----:B------:R-:W-:Y:S05]  /*5fc0*/  BRA.DIV UR7, `(.L_x_114) ;  /* 0x0000000207f07947 */ /* 0x000fea000b800000 */
[----:B------:R-:W-:-:S13]  /*5fd0*/  ELECT P6, URZ, PT ;  /* 0x00000000003f782f */ /* 0x000fda00038c0000 */
.L_x_127:
[----:B------:R-:W-:Y:S04]  /*5fe0*/  BSSY B0, `(.L_x_115) ;  /* 0x0000022000007945 */ /* 0x000fe80003800000 */
[----:B------:R-:W-:Y:S05]  /*5ff0*/  @!P6 BRA `(.L_x_116) ;  /* 0x000000000080e947 */ /* 0x000fea0003800000 */
[----:B------:R-:W-:-:S04]  /*6000*/  LOP3.LUT R18, R18, 0x2, RZ, 0xfc, !PT ;  /* 0x0000000212127812 */ /* 0x000fc800078efcff */
[----:B------:R-:W-:-:S13]  /*6010*/  ISETP.NE.AND P0, PT, R18, 0x3, PT ;  /* 0x000000031200780c */ /* 0x000fda0003f05270 */
[----:B------:R-:W-:Y:S05]  /*6020*/  @!P0 BRA `(.L_x_117) ;  /* 0x0000000000048947 */ /* 0x000fea0003800000 */
[----:B------:R-:W-:Y:S01]  /*6030*/  BPT.TRAP 0x1 ;  /* 0x000000040000795c */ /* 0x000fe20000300000 */
.L_x_117:
[----:B------:R-:W0:Y:S01]  /*6040*/  S2R R5, SR_CgaCtaId ;  /* 0x0000000000057919 */ /* 0x000e220000008800 */
[----:B------:R-:W-:Y:S02]  /*6050*/  MOV R0, 0x400 ;  /* 0x0000040000007802 */ /* 0x000fe40000000f00 */
[----:B------:R-:W-:Y:S02]  /*6060*/  SHF.L.U32 R2, R3, 0x1f, RZ ;  /* 0x0000001f03027819 */ /* 0x000fe400000006ff */
[----:B0-----:R-:W-:-:S05]  /*6070*/  LEA R5, R5, R0, 0x18 ;  /* 0x0000000005057211 */ /* 0x001fca00078ec0ff */
[----:B------:R-:W-:-:S04]  /*6080*/  VIADD R5, R5, 0x18 ;  /* 0x0000001805057836 */ /* 0x000fc80000000000 */
[C---:B------:R-:W-:Y:S02]  /*6090*/  IMAD R7, R8.reuse, 0x8, R5 ;  /* 0x0000000808077824 */ /* 0x040fe400078e0205 */
[----:B------:R-:W-:Y:S02]  /*60a0*/  VIADD R8, R8, 0x1 ;  /* 0x0000000108087836 */ /* 0x000fe40000000000 */
[----:B------:R-:W0:Y:S03]  /*60b0*/  SYNCS.PHASECHK.TRANS64.TRYWAIT P0, [R7+URZ], R2 ;  /* 0x00000002070075a7 */ /* 0x000e26000800017f */
[----:B------:R-:W-:-:S04]  /*60c0*/  ISETP.NE.AND P1, PT, R8, 0x3, PT ;  /* 0x000000030800780c */ /* 0x000fc80003f25270 */
[----:B------:R-:W-:Y:S02]  /*60d0*/  SEL R0, RZ, 0x1, P1 ;  /* 0x00000001ff007807 */ /* 0x000fe40000800000 */
[----:B------:R-:W-:Y:S02]  /*60e0*/  SEL R8, R8, RZ, P1 ;  /* 0x000000ff08087207 */ /* 0x000fe40000800000 */
[----:B------:R-:W-:-:S03]  /*60f0*/  LOP3.LUT R9, R3, R0, RZ, 0x3c, !PT ;  /* 0x0000000003097212 */ /* 0x000fc600078e3cff */
[----:B------:R-:W-:Y:S01]  /*6100*/  IMAD R4, R8, 0x8, R5 ;  /* 0x0000000808047824 */ /* 0x000fe200078e0205 */
[----:B------:R-:W-:Y:S01]  /*6110*/  SHF.L.U32 R3, R9, 0x1f, RZ ;  /* 0x0000001f09037819 */ /* 0x000fe200000006ff */
[----:B0-----:R-:W-:Y:S06]  /*6120*/  @!P0 BRA `(.L_x_118) ;  /* 0x0000000000b88947 */ /* 0x001fec0003800000 */
.L_x_128:
[----:B------:R-:W1:Y:S01]  /*6130*/  SYNCS.PHASECHK.TRANS64.TRYWAIT P0, [R4+URZ], R3 ;  /* 0x00000003040075a7 */ /* 0x000e62000800017f */
[----:B------:R-:W-:-:S05]  /*6140*/  VIADD R0, R8, 0x1 ;  /* 0x0000000108007836 */ /* 0x000fca0000000000 */
[----:B------:R-:W-:-:S04]  /*6150*/  ISETP.NE.AND P1, PT, R0, 0x3, PT ;  /* 0x000000030000780c */ /* 0x000fc80003f25270 */
[----:B0-----:R-:W-:Y:S02]  /*6160*/  SEL R2, RZ, 0x1, P1 ;  /* 0x00000001ff027807 */ /* 0x001fe40000800000 */
[----:B------:R-:W-:Y:S02]  /*6170*/  SEL R0, R0, RZ, P1 ;  /* 0x000000ff00007207 */ /* 0x000fe40000800000 */
[----:B------:R-:W-:Y:S01]  /*6180*/  LOP3.LUT R2, R9, R2, RZ, 0x3c, !PT ;  /* 0x0000000209027212 */ /* 0x000fe200078e3cff */
[----:B-1----:R-:W-:Y:S06]  /*6190*/  @!P0 BRA `(.L_x_119) ;  /* 0x0000000000b08947 */ /* 0x002fec0003800000 */
.L_x_129:
[----:B------:R-:W-:Y:S01]  /*61a0*/  IMAD R5, R0, 0x8, R5 ;  /* 0x0000000800057824 */ /* 0x000fe200078e0205 */
[----:B------:R-:W-:-:S07]  /*61b0*/  SHF.L.U32 R0, R2, 0x1f, RZ ;  /* 0x0000001f02007819 */ /* 0x000fce00000006ff */
.L_x_120:
[----:B-1----:R1:W2:Y:S02]  /*61c0*/  SYNCS.PHASECHK.TRANS64.TRYWAIT P0, [R5+URZ], R0 ;  /* 0x00000000050075a7 */ /* 0x0022a4000800017f */
[----:B--2---:R-:W-:Y:S05]  /*61d0*/  @!P0 NANOSLEEP.SYNCS 0x989680 ;  /* 0x009896800000895d */ /* 0x004fea0003900000 */
[----:B------:R-:W2:Y:S02]  /*61e0*/  @!P0 SYNCS.PHASECHK.TRANS64 P0, [R5+URZ], R0 ;  /* 0x00000000050085a7 */ /* 0x000ea4000800007f */
[----:B--2---:R-:W-:Y:S05]  /*61f0*/  @!P0 BRA `(.L_x_120) ;  /* 0xfffffffc00f08947 */ /* 0x004fea000383ffff */
.L_x_116:
[----:B------:R-:W-:Y:S05]  /*6200*/  BSYNC B0 ;  /* 0x0000000000007941 */ /* 0x000fea0003800000 */
.L_x_115:
[----:B------:R-:W-:Y:S05]  /*6210*/  EXIT ;  /* 0x000000000000794d */ /* 0x000fea0003800000 */
.L_x_21:
[----:B-1----:R1:W2:Y:S02]  /*6220*/  SYNCS.PHASECHK.TRANS64.TRYWAIT P1, [R3+URZ], R0 ;  /* 0x00000000030075a7 */ /* 0x0022a4000802017f */
[----:B--2---:R-:W-:Y:S05]  /*6230*/  @!P1 NANOSLEEP.SYNCS 0x989680 ;  /* 0x009896800000995d */ /* 0x004fea0003900000 */
[----:B------:R-:W2:Y:S02]  /*6240*/  @!P1 SYNCS.PHASECHK.TRANS64 P1, [R3+URZ], R0 ;  /* 0x00000000030095a7 */ /* 0x000ea4000802007f */
[----:B--2---:R-:W-:Y:S05]  /*6250*/  @!P1 BRA `(.L_x_21) ;  /* 0xfffffffc00f09947 */ /* 0x004fea000383ffff */
[----:B------:R-:W-:Y:S05]  /*6260*/  BRA `(.L_x_20) ;  /* 0xffffffb4002c7947 */ /* 0x000fea000383ffff */
.L_x_26:
[----:B-1----:R1:W2:Y:S02]  /*6270*/  SYNCS.PHASECHK.TRANS64.TRYWAIT P1, [R5+URZ], R4 ;  /* 0x00000004050075a7 */ /* 0x0022a4000802017f */
[----:B--2---:R-:W-:Y:S05]  /*6280*/  @!P1 NANOSLEEP.SYNCS 0x989680 ;  /* 0x009896800000995d */ /* 0x004fea0003900000 */
[----:B------:R-:W2:Y:S02]  /*6290*/  @!P1 SYNCS.PHASECHK.TRANS64 P1, [R5+URZ], R4 ;  /* 0x00000004050095a7 */ /* 0x000ea4000802007f */
[----:B--2---:R-:W-:Y:S05]  /*62a0*/  @!P1 BRA `(.L_x_26) ;  /* 0xfffffffc00f09947 */ /* 0x004fea000383ffff */
[----:B------:R-:W-:Y:S05]  /*62b0*/  BRA `(.L_x_25) ;  /* 0xffffffb800787947 */ /* 0x000fea000383ffff */
.L_x_103:
[----:B------:R-:W-:Y:S01]  /*62c0*/  BSSY B1, `(.L_x_121) ;  /* 0x0000006000017945 */ /* 0x000fe20003800000 */
[----:B------:R-:W-:-:S07]  /*62d0*/  IMAD.MOV.U32 R15, RZ, RZ, -0x1 ;  /* 0xffffffffff0f7424 */ /* 0x000fce00078e00ff */
[----:B------:R-:W-:Y:S05]  /*62e0*/  WARPSYNC.COLLECTIVE R15, `(.L_x_122) ;  /* 0x000000000f0c7348 */ /* 0x000fea0003c00000 */
[----:B------:R-:W-:Y:S02]  /*62f0*/  ELECT P6, UR62, PT ;  /* 0x00000000003e782f */ /* 0x000fe400038c0000 */
[----:B------:R-:W-:Y:S01]  /*6300*/  MOV R14, UR62 ;  /* 0x0000003e000e7c02 */ /* 0x000fe20008000f00 */
[----:B------:R-:W-:Y:S10]  /*6310*/  ENDCOLLECTIVE ;  /* 0x000000000000791b */ /* 0x000ff40003800000 */
.L_x_122:
[----:B------:R-:W-:Y:S05]  /*6320*/  BSYNC B1 ;  /* 0x0000000000017941 */ /* 0x000fea0003800000 */
.L_x_121:
[----:B------:R-:W-:Y:S05]  /*6330*/  BRA `(.L_x_123) ;  /* 0xfffffff0002c7947 */ /* 0x000fea000383ffff */
.L_x_106:
[----:B-1----:R1:W2:Y:S02]  /*6340*/  SYNCS.PHASECHK.TRANS64.TRYWAIT P0, [R23+URZ+0x18], R14 ;  /* 0x0000180e170075a7 */ /* 0x0022a4000800017f */
[----:B--2---:R-:W-:Y:S05]  /*6350*/  @!P0 NANOSLEEP.SYNCS 0x989680 ;  /* 0x009896800000895d */ /* 0x004fea0003900000 */
[----:B------:R-:W2:Y:S02]  /*6360*/  @!P0 SYNCS.PHASECHK.TRANS64 P0, [R23+URZ+0x18], R14 ;  /* 0x0000180e170085a7 */ /* 0x000ea4000800007f */
[----:B--2---:R-:W-:Y:S05]  /*6370*/  @!P0 BRA `(.L_x_106) ;  /* 0xfffffffc00f08947 */ /* 0x004fea000383ffff */
[----:B------:R-:W-:Y:S05]  /*6380*/  BRA `(.L_x_124) ;  /* 0xfffffff0006c7947 */ /* 0x000fea000383ffff */
.L_x_114:
[----:B------:R-:W-:Y:S01]  /*6390*/  BSSY B0, `(.L_x_125) ;  /* 0x0000006000007945 */ /* 0x000fe20003800000 */
[----:B------:R-:W-:-:S07]  /*63a0*/  IMAD.MOV.U32 R15, RZ, RZ, -0x1 ;  /* 0xffffffffff0f7424 */ /* 0x000fce00078e00ff */
[----:B------:R-:W-:Y:S05]  /*63b0*/  WARPSYNC.COLLECTIVE R15, `(.L_x_126) ;  /* 0x000000000f0c7348 */ /* 0x000fea0003c00000 */
[----:B------:R-:W-:Y:S02]  /*63c0*/  ELECT P6, UR62, PT ;  /* 0x00000000003e782f */ /* 0x000fe400038c0000 */
[----:B------:R-:W-:Y:S01]  /*63d0*/  MOV R14, UR62 ;  /* 0x0000003e000e7c02 */ /* 0x000fe20008000f00 */
[----:B------:R-:W-:Y:S10]  /*63e0*/  ENDCOLLECTIVE ;  /* 0x000000000000791b */ /* 0x000ff40003800000 */
.L_x_126:
[----:B------:R-:W-:Y:S05]  /*63f0*/  BSYNC B0 ;  /* 0x0000000000007941 */ /* 0x000fea0003800000 */
.L_x_125:
[----:B------:R-:W-:Y:S05]  /*6400*/  BRA `(.L_x_127) ;  /* 0xfffffff800f47947 */ /* 0x000fea000383ffff */
.L_x_118:
[----:B0-----:R0:W1:Y:S02]  /*6410*/  SYNCS.PHASECHK.TRANS64.TRYWAIT P0, [R7+URZ], R2 ;  /* 0x00000002070075a7 */ /* 0x001064000800017f */
[----:B-1----:R-:W-:Y:S05]  /*6420*/  @!P0 NANOSLEEP.SYNCS 0x989680 ;  /* 0x009896800000895d */ /* 0x002fea0003900000 */
[----:B------:R-:W1:Y:S02]  /*6430*/  @!P0 SYNCS.PHASECHK.TRANS64 P0, [R7+URZ], R2 ;  /* 0x00000002070085a7 */ /* 0x000e64000800007f */
[----:B-1----:R-:W-:Y:S05]  /*6440*/  @!P0 BRA `(.L_x_118) ;  /* 0xfffffffc00f08947 */ /* 0x002fea000383ffff */
[----:B------:R-:W-:Y:S05]  /*6450*/  BRA `(.L_x_128) ;  /* 0xfffffffc00347947 */ /* 0x000fea000383ffff */
.L_x_119:
[----:B0-----:R0:W1:Y:S02]  /*6460*/  SYNCS.PHASECHK.TRANS64.TRYWAIT P0, [R4+URZ], R3 ;  /* 0x00000003040075a7 */ /* 0x001064000800017f */
[----:B-1----:R-:W-:Y:S05]  /*6470*/  @!P0 NANOSLEEP.SYNCS 0x989680 ;  /* 0x009896800000895d */ /* 0x002fea0003900000 */
[----:B------:R-:W1:Y:S02]  /*6480*/  @!P0 SYNCS.PHASECHK.TRANS64 P0, [R4+URZ], R3 ;  /* 0x00000003040085a7 */ /* 0x000e64000800007f */
[----:B-1----:R-:W-:Y:S05]  /*6490*/  @!P0 BRA `(.L_x_119) ;  /* 0xfffffffc00f08947 */ /* 0x002fea000383ffff */
[----:B------:R-:W-:Y:S05]  /*64a0*/  BRA `(.L_x_129) ;  /* 0xfffffffc003c7947 */ /* 0x000fea000383ffff */
.L_x_130:
[----:B------:R-:W-:-:S00]  /*64b0*/  BRA `(.L_x_130) ;  /* 0xfffffffc00fc7947 */ /* 0x000fc0000383ffff */
[----:B------:R-:W-:-:S00]  /*64c0*/  NOP ;  /* 0x0000000000007918 */ /* 0x000fc00000000000 */
        /* <DEDUP_REMOVED lines=11> */
.L_x_131:


//--------------------- .nv.global.init           --------------------------
	.section	.nv.global.init,"aw",@progbits
.nv.global.init:
	.type		$str$22,@object
	.size		$str$22,($str$23 - $str$22)
$str$22:
        /*0000*/ 	.byte	0x6b, 0x5f, 0x74, 0x69, 0x6c, 0x65, 0x5f, 0x63, 0x6f, 0x75, 0x6e, 0x74, 0x20, 0x3e, 0x3d, 0x20
        /*0010*/ 	.byte	0x31, 0x00
	.type		$str$23,@object
	.size		$str$23,(__unnamed_1 - $str$23)
$str$23:
        /*0012*/ 	.byte	0x2f, 0x74, 0x6d, 0x70, 0x2f, 0x63, 0x75, 0x74, 0x6c, 0x61, 0x73, 0x73, 0x5f, 0x73, 0x77, 0x65
        /*0022*/ 	.byte	0x65, 0x70, 0x5f, 0x73, 0x72, 0x63, 0x2f, 0x69, 0x6e, 0x63, 0x6c, 0x75, 0x64, 0x65, 0x2f, 0x63
        /*0032*/ 	.byte	0x75, 0x74, 0x6c, 0x61, 0x73, 0x73, 0x2f, 0x67, 0x65, 0x6d, 0x6d, 0x2f, 0x63, 0x6f, 0x6c, 0x6c
        /*0042*/ 	.byte	0x65, 0x63, 0x74, 0x69, 0x76, 0x65, 0x2f, 0x73, 0x6d, 0x39, 0x30, 0x5f, 0x6d, 0x6d, 0x61, 0x5f
        /*0052*/ 	.byte	0x74, 0x6d, 0x61, 0x5f, 0x67, 0x6d, 0x6d, 0x61, 0x5f, 0x73, 0x73, 0x5f, 0x77, 0x61, 0x72, 0x70
        /*0062*/ 	.byte	0x73, 0x70, 0x65, 0x63, 0x69, 0x61, 0x6c, 0x69, 0x7a, 0x65, 0x64, 0x2e, 0x68, 0x70, 0x70, 0x00
	.type		__unnamed_1,@object
	.size		__unnamed_1,(.L_0 - __unnamed_1)
__unnamed_1:
        /*0072*/ 	.byte	0x76, 0x6f, 0x69, 0x64, 0x20, 0x63, 0x75, 0x74, 0x6c, 0x61, 0x73, 0x73, 0x3a, 0x3a, 0x67, 0x65
        /* <DEDUP_REMOVED lines=177> */
        /*0b92*/ 	.byte	0x74, 0x69, 0x74, 0x79, 0x5d, 0x00
.L_0:


//--------------------- .nv.shared._ZN7cutlass13device_kernelINS_4gemm6kernel13GemmUniversalIN4cute5tupleIJiiiiEEENS1_10collective13CollectiveMmaINS1_34MainloopSm90TmaGmmaWarpSpecializedILi3ENS5_IJNS4_1CILi1EEENSA_ILi2EEESB_EEENS1_35KernelTmaWarpSpecializedCooperativeEEENS5_IJNSA_ILi128EEENSA_ILi64EEESH_EEENS_10tfloat32_tENS5_IJlSB_lEEESJ_SK_NS4_8TiledMMAINS4_8MMA_AtomIJNS4_4SM904GMMA29MMA_64x64x8_F32TF32TF32_SS_TNILNSO_7ScaleInE1ELSQ_1EEEEEENS4_6LayoutINS5_IJSC_SB_SB_EEENS5_IJSB_NSA_ILi0EEESV_EEEEENS5_IJNS4_10UnderscoreESY_SY_EEEEENS4_23SM90_TMA_LOAD_MULTICASTENS4_14ComposedLayoutINS4_7SwizzleILi3ELi4ELi3EEENS4_18smem_ptr_flag_bitsILi32EEENST_INS5_IJNSA_ILi8EEENSA_ILi32EEEEEENS5_IJS18_SB_EEEEEEEvNS4_8identityENS4_13SM90_TMA_LOADES1C_vS1D_EENS_8epilogue10collective6detail29Sm90TmaWarpSpecializedAdapterINS1H_15DefaultEpilogueISJ_SK_SK_NS1G_6thread17LinearCombinationISJ_Li1EffLNS1L_9ScaleType4KindE0ELNS_15FloatRoundStyleE2ESJ_EENS1_15EpilogueDefaultEEEEEvvEEEEvNT_6ParamsE --------------------------
	.section	.nv.shared._ZN7cutlass13device_kernelINS_4gemm6kernel13GemmUniversalIN4cute5tupleIJiiiiEEENS1_10collective13CollectiveMmaINS1_34MainloopSm90TmaGmmaWarpSpecializedILi3ENS5_IJNS4_1CILi1EEENSA_ILi2EEESB_EEENS1_35KernelTmaWarpSpecializedCooperativeEEENS5_IJNSA_ILi128EEENSA_ILi64EEESH_EEENS_10tfloat32_tENS5_IJlSB_lEEESJ_SK_NS4_8TiledMMAINS4_8MMA_AtomIJNS4_4SM904GMMA29MMA_64x64x8_F32TF32TF32_SS_TNILNSO_7ScaleInE1ELSQ_1EEEEEENS4_6LayoutINS5_IJSC_SB_SB_EEENS5_IJSB_NSA_ILi0EEESV_EEEEENS5_IJNS4_10UnderscoreESY_SY_EEEEENS4_23SM90_TMA_LOAD_MULTICASTENS4_14ComposedLayoutINS4_7SwizzleILi3ELi4ELi3EEENS4_18smem_ptr_flag_bitsILi32EEENST_INS5_IJNSA_ILi8EEENSA_ILi32EEEEEENS5_IJS18_SB_EEEEEEEvNS4_8identityENS4_13SM90_TMA_LOADES1C_vS1D_EENS_8epilogue10collective6detail29Sm90TmaWarpSpecializedAdapterINS1H_15DefaultEpilogueISJ_SK_SK_NS1G_6thread17LinearCombinationISJ_Li1EffLNS1L_9ScaleType4KindE0ELNS_15FloatRoundStyleE2ESJ_EENS1_15EpilogueDefaultEEEEEvvEEEEvNT_6ParamsE,"aw",@nobits
	.sectionflags	@""
	.align	16
	.zero		1024


//--------------------- .nv.shared.reserved.0     --------------------------
	.section	.nv.shared.reserved.0,"aw",@nobits
	.weak		__nv_reservedSMEM_offset_0_alias
	.size		__nv_reservedSMEM_offset_0_alias, 0, 0
	.other		__nv_reservedSMEM_offset_0_alias,@"STO_CUDA_RESERVED_SHARED STV_DEFAULT"
__nv_reservedSMEM_offset_0_alias:
	.zero		0


//--------------------- .nv.global                --------------------------
	.section	.nv.global,"aw",@nobits
.nv.global:
	.type		_ZN39_INTERNAL_871da20c_4_k_cu_ec0d5dda_60144cute1_E,@object
	.size		_ZN39_INTERNAL_871da20c_4_k_cu_ec0d5dda_60144cute1_E,(_ZN39_INTERNAL_871da20c_4_k_cu_ec0d5dda_60144cuda3std3__45__cpo6cbeginE - _ZN39_INTERNAL_871da20c_4_k_cu_ec0d5dda_60144cute1_E)
_ZN39_INTERNAL_871da20c_4_k_cu_ec0d5dda_60144cute1_E:
	.zero		1
	.type		_ZN39_INTERNAL_871da20c_4_k_cu_ec0d5dda_60144cuda3std3__45__cpo6cbeginE,@object
	.size		_ZN39_INTERNAL_871da20c_4_k_cu_ec0d5dda_60144cuda3std3__45__cpo6cbeginE,(_ZN39_INTERNAL_871da20c_4_k_cu_ec0d5dda_60144cuda3std3__48in_placeE - _ZN39_INTERNAL_871da20c_4_k_cu_ec0d5dda_60144cuda3std3__45__cpo6cbeginE)
_ZN39_INTERNAL_871da20c_4_k_cu_ec0d5dda_60144cuda3std3__45__cpo6cbeginE:
	.zero		1
	.type		_ZN39_INTERNAL_871da20c_4_k_cu_ec0d5dda_60144cuda3std3__48in_placeE,@object
	.size		_ZN39_INTERNAL_871da20c_4_k_cu_ec0d5dda_60144cuda3std3__48in_placeE,(_ZN39_INTERNAL_871da20c_4_k_cu_ec0d5dda_60144cuda3std6ranges3__45__cpo9iter_moveE - _ZN39_INTERNAL_871da20c_4_k_cu_ec0d5dda_60144cuda3std3__48in_placeE)
_ZN39_INTERNAL_871da20c_4_k_cu_ec0d5dda_60144cuda3std3__48in_placeE:
	.zero		1
	.type		_ZN39_INTERNAL_871da20c_4_k_cu_ec0d5dda_60144cuda3std6ranges3__45__cpo9iter_moveE,@object
	.size		_ZN39_INTERNAL_871da20c_4_k_cu_ec0d5dda_60144cuda3std6ranges3__45__cpo9iter_moveE,(_ZN39_INTERNAL_871da20c_4_k_cu_ec0d5dda_60144cuda3std3__45__cpo5beginE - _ZN39_INTERNAL_871da20c_4_k_cu_ec0d5dda_60144cuda3std6ranges3__45__cpo9iter_moveE)
_ZN39_INTERNAL_871da20c_4_k_cu_ec0d5dda_60144cuda3std6ranges3__45__cpo9iter_moveE:
	.zero		1
	.type		_ZN39_INTERNAL_871da20c_4_k_cu_ec0d5dda_60144cuda3std3__45__cpo5beginE,@object
	.size		_ZN39_INTERNAL_871da20c_4_k_cu_ec0d5dda_60144cuda3std3__45__cpo5beginE,(_ZN39_INTERNAL_871da20c_4_k_cu_ec0d5dda_60144cuda3std3__441_GLOBAL__N__871da20c_4_k_cu_ec0d5dda_60146ignoreE - _ZN39_INTERNAL_871da20c_4_k_cu_ec0d5dda_60144cuda3std3__45__cpo5beginE)
_ZN39_INTERNAL_871da20c_4_k_cu_ec0d5dda_60144cuda3std3__45__cpo5beginE:
	.zero		1
	.type		_ZN39_INTERNAL_871da20c_4_k_cu_ec0d5dda_60144cuda3std3__441_GLOBAL__N__871da20c_4_k_cu_ec0d5dda_60146ignoreE,@object
	.size		_ZN39_INTERNAL_871da20c_4_k_cu_ec0d5dda_60144cuda3std3__441_GLOBAL__N__871da20c_4_k_cu_ec0d5dda_60146ignoreE,(_ZN39_INTERNAL_871da20c_4_k_cu_ec0d5dda_60144cute7productE - _ZN39_INTERNAL_871da20c_4_k_cu_ec0d5dda_60144cuda3std3__441_GLOBAL__N__871da20c_4_k_cu_ec0d5dda_60146ignoreE)
_ZN39_INTERNAL_871da20c_4_k_cu_ec0d5dda_60144cuda3std3__441_GLOBAL__N__871da20c_4_k_cu_ec0d5dda_60146ignoreE:
	.zero		1
	.type		_ZN39_INTERNAL_871da20c_4_k_cu_ec0d5dda_60144cute7productE,@object
	.size		_ZN39_INTERNAL_871da20c_4_k_cu_ec0d5dda_60144cute7productE,(_ZN39_INTERNAL_871da20c_4_k_cu_ec0d5dda_60144cuda3std3__45__cpo3endE - _ZN39_INTERNAL_871da20c_4_k_cu_ec0d5dda_60144cute7productE)
_ZN39_INTERNAL_871da20c_4_k_cu_ec0d5dda_60144cute7productE:
	.zero		1
	.type		_ZN39_INTERNAL_871da20c_4_k_cu_ec0d5dda_60144cuda3std3__45__cpo3endE,@object
	.size		_ZN39_INTERNAL_871da20c_4_k_cu_ec0d5dda_60144cuda3std3__45__cpo3endE,(_ZN39_INTERNAL_871da20c_4_k_cu_ec0d5dda_60144cuda3std3__419piecewise_constructE - _ZN39_INTERNAL_871da20c_4_k_cu_ec0d5dda_60144cuda3std3__45__cpo3endE)
_ZN39_INTERNAL_871da20c_4_k_cu_ec0d5dda_60144cuda3std3__45__cpo3endE:
	.zero		1
	.type		_ZN39_INTERNAL_871da20c_4_k_cu_ec0d5dda_60144cuda3std3__419piecewise_constructE,@object
	.size		_ZN39_INTERNAL_871da20c_4_k_cu_ec0d5dda_60144cuda3std3__419piecewise_constructE,(_ZN39_INTERNAL_871da20c_4_k_cu_ec0d5dda_60144cuda3std3__45__cpo4cendE - _ZN39_INTERNAL_871da20c_4_k_cu_ec0d5dda_60144cuda3std3__419piecewise_constructE)
_ZN39_INTERNAL_871da20c_4_k_cu_ec0d5dda_60144cuda3std3__419piecewise_constructE:
	.zero		1
	.type		_ZN39_INTERNAL_871da20c_4_k_cu_ec0d5dda_60144cuda3std3__45__cpo4cendE,@object
	.size		_ZN39_INTERNAL_871da20c_4_k_cu_ec0d5dda_60144cuda3std3__45__cpo4cendE,(_ZN39_INTERNAL_871da20c_4_k_cu_ec0d5dda_60144cuda3std6ranges3__45__cpo4swapE - _ZN39_INTERNAL_871da20c_4_k_cu_ec0d5dda_60144cuda3std3__45__cpo4cendE)
_ZN39_INTERNAL_871da20c_4_k_cu_ec0d5dda_60144cuda3std3__45__cpo4cendE:
	.zero		1
	.type		_ZN39_INTERNAL_871da20c_4_k_cu_ec0d5dda_60144cuda3std6ranges3__45__cpo4swapE,@object
	.size		_ZN39_INTERNAL_871da20c_4_k_cu_ec0d5dda_60144cuda3std6ranges3__45__cpo4swapE,(.L_8 - _ZN39_INTERNAL_871da20c_4_k_cu_ec0d5dda_60144cuda3std6ranges3__45__cpo4swapE)
_ZN39_INTERNAL_871da20c_4_k_cu_ec0d5dda_60144cuda3std6ranges3__45__cpo4swapE:
	.zero		1
.L_8:


//--------------------- .nv.constant0._ZN7cutlass13device_kernelINS_4gemm6kernel13GemmUniversalIN4cute5tupleIJiiiiEEENS1_10collective13CollectiveMmaINS1_34MainloopSm90TmaGmmaWarpSpecializedILi3ENS5_IJNS4_1CILi1EEENSA_ILi2EEESB_EEENS1_35KernelTmaWarpSpecializedCooperativeEEENS5_IJNSA_ILi128EEENSA_ILi64EEESH_EEENS_10tfloat32_tENS5_IJlSB_lEEESJ_SK_NS4_8TiledMMAINS4_8MMA_AtomIJNS4_4SM904GMMA29MMA_64x64x8_F32TF32TF32_SS_TNILNSO_7ScaleInE1ELSQ_1EEEEEENS4_6LayoutINS5_IJSC_SB_SB_EEENS5_IJSB_NSA_ILi0EEESV_EEEEENS5_IJNS4_10UnderscoreESY_SY_EEEEENS4_23SM90_TMA_LOAD_MULTICASTENS4_14ComposedLayoutINS4_7SwizzleILi3ELi4ELi3EEENS4_18smem_ptr_flag_bitsILi32EEENST_INS5_IJNSA_ILi8EEENSA_ILi32EEEEEENS5_IJS18_SB_EEEEEEEvNS4_8identityENS4_13SM90_TMA_LOADES1C_vS1D_EENS_8epilogue10collective6detail29Sm90TmaWarpSpecializedAdapterINS1H_15DefaultEpilogueISJ_SK_SK_NS1G_6thread17LinearCombinationISJ_Li1EffLNS1L_9ScaleType4KindE0ELNS_15FloatRoundStyleE2ESJ_EENS1_15EpilogueDefaultEEEEEvvEEEEvNT_6ParamsE --------------------------
	.section	.nv.constant0._ZN7cutlass13device_kernelINS_4gemm6kernel13GemmUniversalIN4cute5tupleIJiiiiEEENS1_10collective13CollectiveMmaINS1_34MainloopSm90TmaGmmaWarpSpecializedILi3ENS5_IJNS4_1CILi1EEENSA_ILi2EEESB_EEENS1_35KernelTmaWarpSpecializedCooperativeEEENS5_IJNSA_ILi128EEENSA_ILi64EEESH_EEENS_10tfloat32_tENS5_IJlSB_lEEESJ_SK_NS4_8TiledMMAINS4_8MMA_AtomIJNS4_4SM904GMMA29MMA_64x64x8_F32TF32TF32_SS_TNILNSO_7ScaleInE1ELSQ_1EEEEEENS4_6LayoutINS5_IJSC_SB_SB_EEENS5_IJSB_NSA_ILi0EEESV_EEEEENS5_IJNS4_10UnderscoreESY_SY_EEEEENS4_23SM90_TMA_LOAD_MULTICASTENS4_14ComposedLayoutINS4_7SwizzleILi3ELi4ELi3EEENS4_18smem_ptr_flag_bitsILi32EEENST_INS5_IJNSA_ILi8EEENSA_ILi32EEEEEENS5_IJS18_SB_EEEEEEEvNS4_8identityENS4_13SM90_TMA_LOADES1C_vS1D_EENS_8epilogue10collective6detail29Sm90TmaWarpSpecializedAdapterINS1H_15DefaultEpilogueISJ_SK_SK_NS1G_6thread17LinearCombinationISJ_Li1EffLNS1L_9ScaleType4KindE0ELNS_15FloatRoundStyleE2ESJ_EENS1_15EpilogueDefaultEEEEEvvEEEEvNT_6ParamsE,"a",@progbits
	.sectionflags	@""
	.align	4
.nv.constant0._ZN7cutlass13device_kernelINS_4gemm6kernel13GemmUniversalIN4cute5tupleIJiiiiEEENS1_10collective13CollectiveMmaINS1_34MainloopSm90TmaGmmaWarpSpecializedILi3ENS5_IJNS4_1CILi1EEENSA_ILi2EEESB_EEENS1_35KernelTmaWarpSpecializedCooperativeEEENS5_IJNSA_ILi128EEENSA_ILi64EEESH_EEENS_10tfloat32_tENS5_IJlSB_lEEESJ_SK_NS4_8TiledMMAINS4_8MMA_AtomIJNS4_4SM904GMMA29MMA_64x64x8_F32TF32TF32_SS_TNILNSO_7ScaleInE1ELSQ_1EEEEEENS4_6LayoutINS5_IJSC_SB_SB_EEENS5_IJSB_NSA_ILi0EEESV_EEEEENS5_IJNS4_10UnderscoreESY_SY_EEEEENS4_23SM90_TMA_LOAD_MULTICASTENS4_14ComposedLayoutINS4_7SwizzleILi3ELi4ELi3EEENS4_18smem_ptr_flag_bitsILi32EEENST_INS5_IJNSA_ILi8EEENSA_ILi32EEEEEENS5_IJS18_SB_EEEEEEEvNS4_8identityENS4_13SM90_TMA_LOADES1C_vS1D_EENS_8epilogue10collective6detail29Sm90TmaWarpSpecializedAdapterINS1H_15DefaultEpilogueISJ_SK_SK_NS1G_6thread17LinearCombinationISJ_Li1EffLNS1L_9ScaleType4KindE0ELNS_15FloatRoundStyleE2ESJ_EENS1_15EpilogueDefaultEEEEEvvEEEEvNT_6ParamsE:
	.zero		1664


//--------------------- SYMBOLS --------------------------

	.type		.nv.reservedSmem.offset0,@object
	.size		.nv.reservedSmem.offset0,0x4
	.type		__assertfail,@function
